//
// Generated by NVIDIA NVVM Compiler
//
// Compiler Build ID: CL-36424714
// Cuda compilation tools, release 13.0, V13.0.88
// Based on NVVM 20.0.0
//

.version 9.0
.target sm_100
.address_size 64

	// .globl	_Z23matrixMultiplicationGPUPiS_S_iiii
// _ZZ26sh_matrixMultiplicationGPUPiS_S_iiiE2sA has been demoted
// _ZZ26sh_matrixMultiplicationGPUPiS_S_iiiE2sB has been demoted

.visible .entry _Z23matrixMultiplicationGPUPiS_S_iiii(
	.param .u64 .ptr .align 1 _Z23matrixMultiplicationGPUPiS_S_iiii_param_0,
	.param .u64 .ptr .align 1 _Z23matrixMultiplicationGPUPiS_S_iiii_param_1,
	.param .u64 .ptr .align 1 _Z23matrixMultiplicationGPUPiS_S_iiii_param_2,
	.param .u32 _Z23matrixMultiplicationGPUPiS_S_iiii_param_3,
	.param .u32 _Z23matrixMultiplicationGPUPiS_S_iiii_param_4,
	.param .u32 _Z23matrixMultiplicationGPUPiS_S_iiii_param_5,
	.param .u32 _Z23matrixMultiplicationGPUPiS_S_iiii_param_6
)
{
	.reg .pred 	%p<13>;
	.reg .b32 	%r<107>;
	.reg .b64 	%rd<53>;

	ld.param.u64 	%rd7, [_Z23matrixMultiplicationGPUPiS_S_iiii_param_0];
	ld.param.u64 	%rd8, [_Z23matrixMultiplicationGPUPiS_S_iiii_param_1];
	ld.param.u64 	%rd6, [_Z23matrixMultiplicationGPUPiS_S_iiii_param_2];
	ld.param.u32 	%r32, [_Z23matrixMultiplicationGPUPiS_S_iiii_param_3];
	ld.param.u32 	%r30, [_Z23matrixMultiplicationGPUPiS_S_iiii_param_4];
	ld.param.u32 	%r31, [_Z23matrixMultiplicationGPUPiS_S_iiii_param_6];
	cvta.to.global.u64 	%rd1, %rd8;
	cvta.to.global.u64 	%rd2, %rd7;
	mov.u32 	%r33, %ctaid.y;
	mov.u32 	%r34, %ntid.y;
	mov.u32 	%r35, %tid.y;
	mad.lo.s32 	%r1, %r33, %r34, %r35;
	mov.u32 	%r36, %ctaid.x;
	mov.u32 	%r37, %ntid.x;
	mov.u32 	%r38, %tid.x;
	mad.lo.s32 	%r2, %r36, %r37, %r38;
	setp.ge.s32 	%p1, %r1, %r32;
	setp.ge.s32 	%p2, %r2, %r31;
	or.pred  	%p3, %p1, %p2;
	@%p3 bra 	$L__BB0_14;
	setp.lt.s32 	%p4, %r30, 1;
	mov.b32 	%r106, 0;
	@%p4 bra 	$L__BB0_13;
	mul.lo.s32 	%r3, %r30, %r1;
	and.b32  	%r4, %r30, 7;
	setp.lt.u32 	%p5, %r30, 8;
	mov.b32 	%r101, 0;
	mov.u32 	%r106, %r101;
	@%p5 bra 	$L__BB0_5;
	and.b32  	%r101, %r30, 2147483640;
	neg.s32 	%r95, %r101;
	shl.b32 	%r7, %r31, 3;
	mul.wide.u32 	%rd9, %r3, 4;
	add.s64 	%rd10, %rd9, %rd2;
	add.s64 	%rd52, %rd10, 16;
	mov.b32 	%r106, 0;
	mul.wide.s32 	%rd13, %r31, 4;
	mov.u32 	%r94, %r2;
$L__BB0_4:
	.pragma "nounroll";
	ld.global.u32 	%r43, [%rd52+-16];
	mul.wide.s32 	%rd11, %r94, 4;
	add.s64 	%rd12, %rd1, %rd11;
	ld.global.u32 	%r44, [%rd12];
	mad.lo.s32 	%r45, %r44, %r43, %r106;
	ld.global.u32 	%r46, [%rd52+-12];
	add.s64 	%rd14, %rd12, %rd13;
	ld.global.u32 	%r47, [%rd14];
	mad.lo.s32 	%r48, %r47, %r46, %r45;
	ld.global.u32 	%r49, [%rd52+-8];
	add.s64 	%rd15, %rd14, %rd13;
	ld.global.u32 	%r50, [%rd15];
	mad.lo.s32 	%r51, %r50, %r49, %r48;
	ld.global.u32 	%r52, [%rd52+-4];
	add.s64 	%rd16, %rd15, %rd13;
	ld.global.u32 	%r53, [%rd16];
	mad.lo.s32 	%r54, %r53, %r52, %r51;
	ld.global.u32 	%r55, [%rd52];
	add.s64 	%rd17, %rd16, %rd13;
	ld.global.u32 	%r56, [%rd17];
	mad.lo.s32 	%r57, %r56, %r55, %r54;
	ld.global.u32 	%r58, [%rd52+4];
	add.s64 	%rd18, %rd17, %rd13;
	ld.global.u32 	%r59, [%rd18];
	mad.lo.s32 	%r60, %r59, %r58, %r57;
	ld.global.u32 	%r61, [%rd52+8];
	add.s64 	%rd19, %rd18, %rd13;
	ld.global.u32 	%r62, [%rd19];
	mad.lo.s32 	%r63, %r62, %r61, %r60;
	ld.global.u32 	%r64, [%rd52+12];
	add.s64 	%rd20, %rd19, %rd13;
	ld.global.u32 	%r65, [%rd20];
	mad.lo.s32 	%r106, %r65, %r64, %r63;
	add.s32 	%r95, %r95, 8;
	add.s32 	%r94, %r94, %r7;
	add.s64 	%rd52, %rd52, 32;
	setp.ne.s32 	%p6, %r95, 0;
	@%p6 bra 	$L__BB0_4;
$L__BB0_5:
	setp.eq.s32 	%p7, %r4, 0;
	@%p7 bra 	$L__BB0_13;
	and.b32  	%r17, %r30, 3;
	setp.lt.u32 	%p8, %r4, 4;
	@%p8 bra 	$L__BB0_8;
	add.s32 	%r67, %r101, %r3;
	mul.wide.u32 	%rd21, %r67, 4;
	add.s64 	%rd22, %rd2, %rd21;
	ld.global.u32 	%r68, [%rd22];
	mad.lo.s32 	%r69, %r101, %r31, %r2;
	mul.wide.s32 	%rd23, %r69, 4;
	add.s64 	%rd24, %rd1, %rd23;
	ld.global.u32 	%r70, [%rd24];
	mad.lo.s32 	%r71, %r70, %r68, %r106;
	cvt.u64.u32 	%rd25, %r3;
	cvt.u64.u32 	%rd26, %r101;
	add.s64 	%rd27, %rd26, %rd25;
	shl.b64 	%rd28, %rd27, 2;
	add.s64 	%rd29, %rd2, %rd28;
	ld.global.u32 	%r72, [%rd29+4];
	mul.wide.s32 	%rd30, %r31, 4;
	add.s64 	%rd31, %rd24, %rd30;
	ld.global.u32 	%r73, [%rd31];
	mad.lo.s32 	%r74, %r73, %r72, %r71;
	ld.global.u32 	%r75, [%rd29+8];
	add.s64 	%rd32, %rd31, %rd30;
	ld.global.u32 	%r76, [%rd32];
	mad.lo.s32 	%r77, %r76, %r75, %r74;
	ld.global.u32 	%r78, [%rd29+12];
	add.s64 	%rd33, %rd32, %rd30;
	ld.global.u32 	%r79, [%rd33];
	mad.lo.s32 	%r106, %r79, %r78, %r77;
	add.s32 	%r101, %r101, 4;
$L__BB0_8:
	setp.eq.s32 	%p9, %r17, 0;
	@%p9 bra 	$L__BB0_13;
	setp.eq.s32 	%p10, %r17, 1;
	@%p10 bra 	$L__BB0_11;
	add.s32 	%r81, %r101, %r3;
	mul.wide.u32 	%rd34, %r81, 4;
	add.s64 	%rd35, %rd2, %rd34;
	ld.global.u32 	%r82, [%rd35];
	mad.lo.s32 	%r83, %r101, %r31, %r2;
	mul.wide.s32 	%rd36, %r83, 4;
	add.s64 	%rd37, %rd1, %rd36;
	ld.global.u32 	%r84, [%rd37];
	mad.lo.s32 	%r85, %r84, %r82, %r106;
	cvt.u64.u32 	%rd38, %r3;
	cvt.u64.u32 	%rd39, %r101;
	add.s64 	%rd40, %rd39, %rd38;
	shl.b64 	%rd41, %rd40, 2;
	add.s64 	%rd42, %rd2, %rd41;
	ld.global.u32 	%r86, [%rd42+4];
	mul.wide.s32 	%rd43, %r31, 4;
	add.s64 	%rd44, %rd37, %rd43;
	ld.global.u32 	%r87, [%rd44];
	mad.lo.s32 	%r106, %r87, %r86, %r85;
	add.s32 	%r101, %r101, 2;
$L__BB0_11:
	and.b32  	%r88, %r30, 1;
	setp.eq.b32 	%p11, %r88, 1;
	not.pred 	%p12, %p11;
	@%p12 bra 	$L__BB0_13;
	add.s32 	%r89, %r101, %r3;
	mul.wide.u32 	%rd45, %r89, 4;
	add.s64 	%rd46, %rd2, %rd45;
	ld.global.u32 	%r90, [%rd46];
	mad.lo.s32 	%r91, %r101, %r31, %r2;
	mul.wide.s32 	%rd47, %r91, 4;
	add.s64 	%rd48, %rd1, %rd47;
	ld.global.u32 	%r92, [%rd48];
	mad.lo.s32 	%r106, %r92, %r90, %r106;
$L__BB0_13:
	mad.lo.s32 	%r93, %r31, %r1, %r2;
	cvta.to.global.u64 	%rd49, %rd6;
	mul.wide.s32 	%rd50, %r93, 4;
	add.s64 	%rd51, %rd49, %rd50;
	st.global.u32 	[%rd51], %r106;
$L__BB0_14:
	ret;

}
	// .globl	_Z26tr_matrixMultiplicationGPUPiS_S_iiii
.visible .entry _Z26tr_matrixMultiplicationGPUPiS_S_iiii(
	.param .u64 .ptr .align 1 _Z26tr_matrixMultiplicationGPUPiS_S_iiii_param_0,
	.param .u64 .ptr .align 1 _Z26tr_matrixMultiplicationGPUPiS_S_iiii_param_1,
	.param .u64 .ptr .align 1 _Z26tr_matrixMultiplicationGPUPiS_S_iiii_param_2,
	.param .u32 _Z26tr_matrixMultiplicationGPUPiS_S_iiii_param_3,
	.param .u32 _Z26tr_matrixMultiplicationGPUPiS_S_iiii_param_4,
	.param .u32 _Z26tr_matrixMultiplicationGPUPiS_S_iiii_param_5,
	.param .u32 _Z26tr_matrixMultiplicationGPUPiS_S_iiii_param_6
)
{
	.reg .pred 	%p<13>;
	.reg .b32 	%r<158>;
	.reg .b64 	%rd<43>;

	ld.param.u64 	%rd11, [_Z26tr_matrixMultiplicationGPUPiS_S_iiii_param_0];
	ld.param.u64 	%rd12, [_Z26tr_matrixMultiplicationGPUPiS_S_iiii_param_1];
	ld.param.u64 	%rd10, [_Z26tr_matrixMultiplicationGPUPiS_S_iiii_param_2];
	ld.param.u32 	%r40, [_Z26tr_matrixMultiplicationGPUPiS_S_iiii_param_3];
	ld.param.u32 	%r38, [_Z26tr_matrixMultiplicationGPUPiS_S_iiii_param_4];
	ld.param.u32 	%r39, [_Z26tr_matrixMultiplicationGPUPiS_S_iiii_param_6];
	cvta.to.global.u64 	%rd1, %rd12;
	cvta.to.global.u64 	%rd2, %rd11;
	mov.u32 	%r41, %ctaid.y;
	mov.u32 	%r42, %ntid.y;
	mov.u32 	%r43, %tid.y;
	mad.lo.s32 	%r1, %r41, %r42, %r43;
	mov.u32 	%r44, %ctaid.x;
	mov.u32 	%r45, %ntid.x;
	mov.u32 	%r46, %tid.x;
	mad.lo.s32 	%r2, %r44, %r45, %r46;
	setp.ge.s32 	%p1, %r1, %r40;
	setp.ge.s32 	%p2, %r2, %r39;
	or.pred  	%p3, %p1, %p2;
	@%p3 bra 	$L__BB1_15;
	setp.lt.s32 	%p4, %r38, 1;
	mov.b32 	%r157, 0;
	@%p4 bra 	$L__BB1_14;
	mul.lo.s32 	%r3, %r38, %r1;
	mul.lo.s32 	%r4, %r38, %r2;
	and.b32  	%r5, %r38, 15;
	setp.lt.u32 	%p5, %r38, 16;
	mov.b32 	%r149, 0;
	mov.u32 	%r157, %r149;
	@%p5 bra 	$L__BB1_5;
	and.b32  	%r149, %r38, 2147483632;
	neg.s32 	%r143, %r149;
	mul.wide.u32 	%rd13, %r3, 4;
	add.s64 	%rd14, %rd13, %rd2;
	add.s64 	%rd41, %rd14, 32;
	add.s64 	%rd4, %rd1, 32;
	mov.b32 	%r157, 0;
	mov.u32 	%r142, %r4;
$L__BB1_4:
	.pragma "nounroll";
	mul.wide.s32 	%rd15, %r142, 4;
	add.s64 	%rd16, %rd4, %rd15;
	ld.global.u32 	%r51, [%rd41+-32];
	ld.global.u32 	%r52, [%rd16+-32];
	mad.lo.s32 	%r53, %r52, %r51, %r157;
	ld.global.u32 	%r54, [%rd41+-28];
	ld.global.u32 	%r55, [%rd16+-28];
	mad.lo.s32 	%r56, %r55, %r54, %r53;
	ld.global.u32 	%r57, [%rd41+-24];
	ld.global.u32 	%r58, [%rd16+-24];
	mad.lo.s32 	%r59, %r58, %r57, %r56;
	ld.global.u32 	%r60, [%rd41+-20];
	ld.global.u32 	%r61, [%rd16+-20];
	mad.lo.s32 	%r62, %r61, %r60, %r59;
	ld.global.u32 	%r63, [%rd41+-16];
	ld.global.u32 	%r64, [%rd16+-16];
	mad.lo.s32 	%r65, %r64, %r63, %r62;
	ld.global.u32 	%r66, [%rd41+-12];
	ld.global.u32 	%r67, [%rd16+-12];
	mad.lo.s32 	%r68, %r67, %r66, %r65;
	ld.global.u32 	%r69, [%rd41+-8];
	ld.global.u32 	%r70, [%rd16+-8];
	mad.lo.s32 	%r71, %r70, %r69, %r68;
	ld.global.u32 	%r72, [%rd41+-4];
	ld.global.u32 	%r73, [%rd16+-4];
	mad.lo.s32 	%r74, %r73, %r72, %r71;
	ld.global.u32 	%r75, [%rd41];
	ld.global.u32 	%r76, [%rd16];
	mad.lo.s32 	%r77, %r76, %r75, %r74;
	ld.global.u32 	%r78, [%rd41+4];
	ld.global.u32 	%r79, [%rd16+4];
	mad.lo.s32 	%r80, %r79, %r78, %r77;
	ld.global.u32 	%r81, [%rd41+8];
	ld.global.u32 	%r82, [%rd16+8];
	mad.lo.s32 	%r83, %r82, %r81, %r80;
	ld.global.u32 	%r84, [%rd41+12];
	ld.global.u32 	%r85, [%rd16+12];
	mad.lo.s32 	%r86, %r85, %r84, %r83;
	ld.global.u32 	%r87, [%rd41+16];
	ld.global.u32 	%r88, [%rd16+16];
	mad.lo.s32 	%r89, %r88, %r87, %r86;
	ld.global.u32 	%r90, [%rd41+20];
	ld.global.u32 	%r91, [%rd16+20];
	mad.lo.s32 	%r92, %r91, %r90, %r89;
	ld.global.u32 	%r93, [%rd41+24];
	ld.global.u32 	%r94, [%rd16+24];
	mad.lo.s32 	%r95, %r94, %r93, %r92;
	ld.global.u32 	%r96, [%rd41+28];
	ld.global.u32 	%r97, [%rd16+28];
	mad.lo.s32 	%r157, %r97, %r96, %r95;
	add.s32 	%r143, %r143, 16;
	add.s64 	%rd41, %rd41, 64;
	add.s32 	%r142, %r142, 16;
	setp.ne.s32 	%p6, %r143, 0;
	@%p6 bra 	$L__BB1_4;
$L__BB1_5:
	setp.eq.s32 	%p7, %r5, 0;
	@%p7 bra 	$L__BB1_14;
	and.b32  	%r17, %r38, 7;
	setp.lt.u32 	%p8, %r5, 8;
	@%p8 bra 	$L__BB1_8;
	add.s32 	%r99, %r149, %r3;
	mul.wide.u32 	%rd17, %r99, 4;
	add.s64 	%rd18, %rd2, %rd17;
	ld.global.u32 	%r100, [%rd18];
	add.s32 	%r101, %r149, %r4;
	mul.wide.s32 	%rd19, %r101, 4;
	add.s64 	%rd20, %rd1, %rd19;
	ld.global.u32 	%r102, [%rd20];
	mad.lo.s32 	%r103, %r102, %r100, %r157;
	cvt.u64.u32 	%rd21, %r3;
	cvt.u64.u32 	%rd22, %r149;
	add.s64 	%rd23, %rd22, %rd21;
	shl.b64 	%rd24, %rd23, 2;
	add.s64 	%rd25, %rd2, %rd24;
	ld.global.u32 	%r104, [%rd25+4];
	ld.global.u32 	%r105, [%rd20+4];
	mad.lo.s32 	%r106, %r105, %r104, %r103;
	ld.global.u32 	%r107, [%rd25+8];
	ld.global.u32 	%r108, [%rd20+8];
	mad.lo.s32 	%r109, %r108, %r107, %r106;
	ld.global.u32 	%r110, [%rd25+12];
	ld.global.u32 	%r111, [%rd20+12];
	mad.lo.s32 	%r112, %r111, %r110, %r109;
	ld.global.u32 	%r113, [%rd25+16];
	ld.global.u32 	%r114, [%rd20+16];
	mad.lo.s32 	%r115, %r114, %r113, %r112;
	ld.global.u32 	%r116, [%rd25+20];
	ld.global.u32 	%r117, [%rd20+20];
	mad.lo.s32 	%r118, %r117, %r116, %r115;
	ld.global.u32 	%r119, [%rd25+24];
	ld.global.u32 	%r120, [%rd20+24];
	mad.lo.s32 	%r121, %r120, %r119, %r118;
	ld.global.u32 	%r122, [%rd25+28];
	ld.global.u32 	%r123, [%rd20+28];
	mad.lo.s32 	%r157, %r123, %r122, %r121;
	add.s32 	%r149, %r149, 8;
$L__BB1_8:
	setp.eq.s32 	%p9, %r17, 0;
	@%p9 bra 	$L__BB1_14;
	and.b32  	%r23, %r38, 3;
	setp.lt.u32 	%p10, %r17, 4;
	@%p10 bra 	$L__BB1_11;
	add.s32 	%r125, %r149, %r3;
	mul.wide.u32 	%rd26, %r125, 4;
	add.s64 	%rd27, %rd2, %rd26;
	ld.global.u32 	%r126, [%rd27];
	add.s32 	%r127, %r149, %r4;
	mul.wide.s32 	%rd28, %r127, 4;
	add.s64 	%rd29, %rd1, %rd28;
	ld.global.u32 	%r128, [%rd29];
	mad.lo.s32 	%r129, %r128, %r126, %r157;
	cvt.u64.u32 	%rd30, %r3;
	cvt.u64.u32 	%rd31, %r149;
	add.s64 	%rd32, %rd31, %rd30;
	shl.b64 	%rd33, %rd32, 2;
	add.s64 	%rd34, %rd2, %rd33;
	ld.global.u32 	%r130, [%rd34+4];
	ld.global.u32 	%r131, [%rd29+4];
	mad.lo.s32 	%r132, %r131, %r130, %r129;
	ld.global.u32 	%r133, [%rd34+8];
	ld.global.u32 	%r134, [%rd29+8];
	mad.lo.s32 	%r135, %r134, %r133, %r132;
	ld.global.u32 	%r136, [%rd34+12];
	ld.global.u32 	%r137, [%rd29+12];
	mad.lo.s32 	%r157, %r137, %r136, %r135;
	add.s32 	%r149, %r149, 4;
$L__BB1_11:
	setp.eq.s32 	%p11, %r23, 0;
	@%p11 bra 	$L__BB1_14;
	add.s32 	%r155, %r149, %r4;
	add.s32 	%r138, %r149, %r3;
	mul.wide.u32 	%rd35, %r138, 4;
	add.s64 	%rd42, %rd2, %rd35;
	neg.s32 	%r154, %r23;
$L__BB1_13:
	.pragma "nounroll";
	mul.wide.s32 	%rd36, %r155, 4;
	add.s64 	%rd37, %rd1, %rd36;
	ld.global.u32 	%r139, [%rd42];
	ld.global.u32 	%r140, [%rd37];
	mad.lo.s32 	%r157, %r140, %r139, %r157;
	add.s32 	%r155, %r155, 1;
	add.s64 	%rd42, %rd42, 4;
	add.s32 	%r154, %r154, 1;
	setp.ne.s32 	%p12, %r154, 0;
	@%p12 bra 	$L__BB1_13;
$L__BB1_14:
	mad.lo.s32 	%r141, %r39, %r1, %r2;
	cvta.to.global.u64 	%rd38, %rd10;
	mul.wide.s32 	%rd39, %r141, 4;
	add.s64 	%rd40, %rd38, %rd39;
	st.global.u32 	[%rd40], %r157;
$L__BB1_15:
	ret;

}
	// .globl	_Z26sh_matrixMultiplicationGPUPiS_S_iii
.visible .entry _Z26sh_matrixMultiplicationGPUPiS_S_iii(
	.param .u64 .ptr .align 1 _Z26sh_matrixMultiplicationGPUPiS_S_iii_param_0,
	.param .u64 .ptr .align 1 _Z26sh_matrixMultiplicationGPUPiS_S_iii_param_1,
	.param .u64 .ptr .align 1 _Z26sh_matrixMultiplicationGPUPiS_S_iii_param_2,
	.param .u32 _Z26sh_matrixMultiplicationGPUPiS_S_iii_param_3,
	.param .u32 _Z26sh_matrixMultiplicationGPUPiS_S_iii_param_4,
	.param .u32 _Z26sh_matrixMultiplicationGPUPiS_S_iii_param_5
)
{
	.reg .pred 	%p<12>;
	.reg .b32 	%r<46>;
	.reg .b32 	%f<63>;
	.reg .b64 	%rd<13>;
	// demoted variable
	.shared .align 4 .b8 _ZZ26sh_matrixMultiplicationGPUPiS_S_iiiE2sA[1024];
	// demoted variable
	.shared .align 4 .b8 _ZZ26sh_matrixMultiplicationGPUPiS_S_iiiE2sB[1024];
	ld.param.u64 	%rd3, [_Z26sh_matrixMultiplicationGPUPiS_S_iii_param_0];
	ld.param.u64 	%rd4, [_Z26sh_matrixMultiplicationGPUPiS_S_iii_param_1];
	ld.param.u64 	%rd5, [_Z26sh_matrixMultiplicationGPUPiS_S_iii_param_2];
	ld.param.u32 	%r24, [_Z26sh_matrixMultiplicationGPUPiS_S_iii_param_3];
	ld.param.u32 	%r25, [_Z26sh_matrixMultiplicationGPUPiS_S_iii_param_4];
	ld.param.u32 	%r26, [_Z26sh_matrixMultiplicationGPUPiS_S_iii_param_5];
	mov.u32 	%r27, %ctaid.x;
	mov.u32 	%r28, %ctaid.y;
	mov.u32 	%r41, %tid.x;
	mov.u32 	%r43, %tid.y;
	shl.b32 	%r29, %r28, 4;
	add.s32 	%r3, %r29, %r43;
	shl.b32 	%r4, %r27, 4;
	add.s32 	%r5, %r4, %r41;
	setp.lt.s32 	%p1, %r25, 1;
	mov.f32 	%f62, 0f00000000;
	@%p1 bra 	$L__BB2_7;
	add.s32 	%r30, %r25, 15;
	shr.u32 	%r31, %r30, 4;
	shl.b32 	%r32, %r43, 6;
	mov.u32 	%r33, _ZZ26sh_matrixMultiplicationGPUPiS_S_iiiE2sA;
	add.s32 	%r6, %r33, %r32;
	shl.b32 	%r34, %r41, 2;
	add.s32 	%r7, %r6, %r34;
	mov.u32 	%r35, _ZZ26sh_matrixMultiplicationGPUPiS_S_iiiE2sB;
	add.s32 	%r9, %r35, %r34;
	add.s32 	%r8, %r9, %r32;
	neg.s32 	%r45, %r31;
	mad.lo.s32 	%r36, %r43, %r26, %r41;
	add.s32 	%r44, %r36, %r4;
	shl.b32 	%r12, %r26, 4;
	mad.lo.s32 	%r42, %r25, %r3, %r41;
	cvta.to.global.u64 	%rd1, %rd3;
	cvta.to.global.u64 	%rd2, %rd4;
	mov.f32 	%f62, 0f00000000;
$L__BB2_2:
	setp.ge.s32 	%p2, %r3, %r24;
	setp.ge.s32 	%p3, %r41, %r25;
	mov.f32 	%f60, 0f00000000;
	or.pred  	%p4, %p2, %p3;
	@%p4 bra 	$L__BB2_4;
	mul.wide.s32 	%rd6, %r42, 4;
	add.s64 	%rd7, %rd1, %rd6;
	ld.global.u32 	%r37, [%rd7];
	cvt.rn.f32.s32 	%f60, %r37;
$L__BB2_4:
	setp.ge.s32 	%p5, %r5, %r26;
	st.shared.f32 	[%r7], %f60;
	setp.ge.s32 	%p6, %r43, %r25;
	mov.f32 	%f61, 0f00000000;
	or.pred  	%p7, %p6, %p5;
	@%p7 bra 	$L__BB2_6;
	mul.wide.s32 	%rd8, %r44, 4;
	add.s64 	%rd9, %rd2, %rd8;
	ld.global.u32 	%r38, [%rd9];
	cvt.rn.f32.s32 	%f61, %r38;
$L__BB2_6:
	st.shared.f32 	[%r8], %f61;
	bar.sync 	0;
	ld.shared.f32 	%f12, [%r6];
	ld.shared.f32 	%f13, [%r9];
	fma.rn.f32 	%f14, %f12, %f13, %f62;
	ld.shared.f32 	%f15, [%r6+4];
	ld.shared.f32 	%f16, [%r9+64];
	fma.rn.f32 	%f17, %f15, %f16, %f14;
	ld.shared.f32 	%f18, [%r6+8];
	ld.shared.f32 	%f19, [%r9+128];
	fma.rn.f32 	%f20, %f18, %f19, %f17;
	ld.shared.f32 	%f21, [%r6+12];
	ld.shared.f32 	%f22, [%r9+192];
	fma.rn.f32 	%f23, %f21, %f22, %f20;
	ld.shared.f32 	%f24, [%r6+16];
	ld.shared.f32 	%f25, [%r9+256];
	fma.rn.f32 	%f26, %f24, %f25, %f23;
	ld.shared.f32 	%f27, [%r6+20];
	ld.shared.f32 	%f28, [%r9+320];
	fma.rn.f32 	%f29, %f27, %f28, %f26;
	ld.shared.f32 	%f30, [%r6+24];
	ld.shared.f32 	%f31, [%r9+384];
	fma.rn.f32 	%f32, %f30, %f31, %f29;
	ld.shared.f32 	%f33, [%r6+28];
	ld.shared.f32 	%f34, [%r9+448];
	fma.rn.f32 	%f35, %f33, %f34, %f32;
	ld.shared.f32 	%f36, [%r6+32];
	ld.shared.f32 	%f37, [%r9+512];
	fma.rn.f32 	%f38, %f36, %f37, %f35;
	ld.shared.f32 	%f39, [%r6+36];
	ld.shared.f32 	%f40, [%r9+576];
	fma.rn.f32 	%f41, %f39, %f40, %f38;
	ld.shared.f32 	%f42, [%r6+40];
	ld.shared.f32 	%f43, [%r9+640];
	fma.rn.f32 	%f44, %f42, %f43, %f41;
	ld.shared.f32 	%f45, [%r6+44];
	ld.shared.f32 	%f46, [%r9+704];
	fma.rn.f32 	%f47, %f45, %f46, %f44;
	ld.shared.f32 	%f48, [%r6+48];
	ld.shared.f32 	%f49, [%r9+768];
	fma.rn.f32 	%f50, %f48, %f49, %f47;
	ld.shared.f32 	%f51, [%r6+52];
	ld.shared.f32 	%f52, [%r9+832];
	fma.rn.f32 	%f53, %f51, %f52, %f50;
	ld.shared.f32 	%f54, [%r6+56];
	ld.shared.f32 	%f55, [%r9+896];
	fma.rn.f32 	%f56, %f54, %f55, %f53;
	ld.shared.f32 	%f57, [%r6+60];
	ld.shared.f32 	%f58, [%r9+960];
	fma.rn.f32 	%f62, %f57, %f58, %f56;
	bar.sync 	0;
	add.s32 	%r45, %r45, 1;
	setp.ne.s32 	%p8, %r45, 0;
	add.s32 	%r44, %r44, %r12;
	add.s32 	%r43, %r43, 16;
	add.s32 	%r42, %r42, 16;
	add.s32 	%r41, %r41, 16;
	@%p8 bra 	$L__BB2_2;
$L__BB2_7:
	setp.ge.s32 	%p9, %r3, %r24;
	setp.ge.s32 	%p10, %r5, %r26;
	or.pred  	%p11, %p9, %p10;
	@%p11 bra 	$L__BB2_9;
	cvt.rzi.s32.f32 	%r39, %f62;
	mad.lo.s32 	%r40, %r26, %r3, %r5;
	cvta.to.global.u64 	%rd10, %rd5;
	mul.wide.u32 	%rd11, %r40, 4;
	add.s64 	%rd12, %rd10, %rd11;
	st.global.u32 	[%rd12], %r39;
$L__BB2_9:
	ret;

}


// ===== COMPILED SASS (sm_100) =====

	.target	sm_100

	.elftype	@"ET_EXEC"


//--------------------- .note.nv.tkinfo           --------------------------
	.section	.note.nv.tkinfo,"",@"SHT_NOTE"
	.sectionflags	@"SHF_NOTE_NV_TKINFO"
	.tkinfo
        /*0018*/ 	.word	0x00000002
        /*0030*/ 	.string	""
        /*0030*/ 	.string	"ptxas"
        /*0030*/ 	.string	"Cuda compilation tools, release 13.0, V13.0.88"
        /*0030*/ 	.string	"Build cuda_13.0.r13.0/compiler.36424714_0"
        /*0030*/ 	.string	"-arch sm_100 -m 64 "



//--------------------- .note.nv.cuinfo           --------------------------
	.section	.note.nv.cuinfo,"",@"SHT_NOTE"
	.sectionflags	@"SHF_NOTE_NV_CUINFO"
        /*0018*/ 	.short	0x0002
        /*001a*/ 	.short	0x0064
        /*001c*/ 	.short	0x0082
	.zero		2


//--------------------- .nv.info                  --------------------------
	.section	.nv.info,"",@"SHT_CUDA_INFO"
	.align	4


	//----- nvinfo : EIATTR_REGCOUNT
	.align		4
        /*0000*/ 	.byte	0x04, 0x2f
        /*0002*/ 	.short	(.L_1 - .L_0)
	.align		4
.L_0:
        /*0004*/ 	.word	index@(_Z23matrixMultiplicationGPUPiS_S_iiii)
        /*0008*/ 	.word	0x00000020


	//----- nvinfo : EIATTR_FRAME_SIZE
	.align		4
.L_1:
        /*000c*/ 	.byte	0x04, 0x11
        /*000e*/ 	.short	(.L_3 - .L_2)
	.align		4
.L_2:
        /*0010*/ 	.word	index@(_Z23matrixMultiplicationGPUPiS_S_iiii)
        /*0014*/ 	.word	0x00000000


	//----- nvinfo : EIATTR_REGCOUNT
	.align		4
.L_3:
        /*0018*/ 	.byte	0x04, 0x2f
        /*001a*/ 	.short	(.L_5 - .L_4)
	.align		4
.L_4:
        /*001c*/ 	.word	index@(_Z26tr_matrixMultiplicationGPUPiS_S_iiii)
        /*0020*/ 	.word	0x0000001f


	//----- nvinfo : EIATTR_FRAME_SIZE
	.align		4
.L_5:
        /*0024*/ 	.byte	0x04, 0x11
        /*0026*/ 	.short	(.L_7 - .L_6)
	.align		4
.L_6:
        /*0028*/ 	.word	index@(_Z26tr_matrixMultiplicationGPUPiS_S_iiii)
        /*002c*/ 	.word	0x00000000


	//----- nvinfo : EIATTR_REGCOUNT
	.align		4
.L_7:
        /*0030*/ 	.byte	0x04, 0x2f
        /*0032*/ 	.short	(.L_9 - .L_8)
	.align		4
.L_8:
        /*0034*/ 	.word	index@(_Z26sh_matrixMultiplicationGPUPiS_S_iii)
        /*0038*/ 	.word	0x00000020


	//----- nvinfo : EIATTR_FRAME_SIZE
	.align		4
.L_9:
        /*003c*/ 	.byte	0x04, 0x11
        /*003e*/ 	.short	(.L_11 - .L_10)
	.align		4
.L_10:
        /*0040*/ 	.word	index@(_Z26sh_matrixMultiplicationGPUPiS_S_iii)
        /*0044*/ 	.word	0x00000000


	//----- nvinfo : EIATTR_MIN_STACK_SIZE
	.align		4
.L_11:
        /*0048*/ 	.byte	0x04, 0x12
        /*004a*/ 	.short	(.L_13 - .L_12)
	.align		4
.L_12:
        /*004c*/ 	.word	index@(_Z26sh_matrixMultiplicationGPUPiS_S_iii)
        /*0050*/ 	.word	0x00000000


	//----- nvinfo : EIATTR_MIN_STACK_SIZE
	.align		4
.L_13:
        /*0054*/ 	.byte	0x04, 0x12
        /*0056*/ 	.short	(.L_15 - .L_14)
	.align		4
.L_14:
        /*0058*/ 	.word	index@(_Z26tr_matrixMultiplicationGPUPiS_S_iiii)
        /*005c*/ 	.word	0x00000000


	//----- nvinfo : EIATTR_MIN_STACK_SIZE
	.align		4
.L_15:
        /*0060*/ 	.byte	0x04, 0x12
        /*0062*/ 	.short	(.L_17 - .L_16)
	.align		4
.L_16:
        /*0064*/ 	.word	index@(_Z23matrixMultiplicationGPUPiS_S_iiii)
        /*0068*/ 	.word	0x00000000
.L_17:


//--------------------- .nv.compat                --------------------------
	.section	.nv.compat,"",@"SHT_CUDA_COMPAT_INFO"
	.align	4
        /*0000*/ 	.byte	0x02, 0x09, 0x00, 0x00, 0x02, 0x02, 0x01, 0x00, 0x02, 0x05, 0x05, 0x00, 0x03, 0x07, 0x01, 0x01
        /*0010*/ 	.byte	0x02, 0x03, 0x00, 0x00, 0x02, 0x06, 0x01, 0x00, 0x04, 0x0b, 0x08, 0x00, 0x09, 0x00, 0x00, 0x00
        /*0020*/ 	.byte	0x00, 0x00, 0x00, 0x00


//--------------------- .nv.info._Z26sh_matrixMultiplicationGPUPiS_S_iii --------------------------
	.section	.nv.info._Z26sh_matrixMultiplicationGPUPiS_S_iii,"",@"SHT_CUDA_INFO"
	.sectionflags	@""
	.align	4


	//----- nvinfo : EIATTR_CUDA_API_VERSION
	.align		4
        /*0000*/ 	.byte	0x04, 0x37
        /*0002*/ 	.short	(.L_19 - .L_18)
.L_18:
        /*0004*/ 	.word	0x00000082


	//----- nvinfo : EIATTR_KPARAM_INFO
	.align		4
.L_19:
        /*0008*/ 	.byte	0x04, 0x17
        /*000a*/ 	.short	(.L_21 - .L_20)
.L_20:
        /*000c*/ 	.word	0x00000000
        /*0010*/ 	.short	0x0005
        /*0012*/ 	.short	0x0020
        /*0014*/ 	.byte	0x00, 0xf0, 0x11, 0x00


	//----- nvinfo : EIATTR_KPARAM_INFO
	.align		4
.L_21:
        /*0018*/ 	.byte	0x04, 0x17
        /*001a*/ 	.short	(.L_23 - .L_22)
.L_22:
        /*001c*/ 	.word	0x00000000
        /*0020*/ 	.short	0x0004
        /*0022*/ 	.short	0x001c
        /*0024*/ 	.byte	0x00, 0xf0, 0x11, 0x00


	//----- nvinfo : EIATTR_KPARAM_INFO
	.align		4
.L_23:
        /*0028*/ 	.byte	0x04, 0x17
        /*002a*/ 	.short	(.L_25 - .L_24)
.L_24:
        /*002c*/ 	.word	0x00000000
        /*0030*/ 	.short	0x0003
        /*0032*/ 	.short	0x0018
        /*0034*/ 	.byte	0x00, 0xf0, 0x11, 0x00


	//----- nvinfo : EIATTR_KPARAM_INFO
	.align		4
.L_25:
        /*0038*/ 	.byte	0x04, 0x17
        /*003a*/ 	.short	(.L_27 - .L_26)
.L_26:
        /*003c*/ 	.word	0x00000000
        /*0040*/ 	.short	0x0002
        /*0042*/ 	.short	0x0010
        /*0044*/ 	.byte	0x00, 0xf5, 0x21, 0x00


	//----- nvinfo : EIATTR_KPARAM_INFO
	.align		4
.L_27:
        /*0048*/ 	.byte	0x04, 0x17
        /*004a*/ 	.short	(.L_29 - .L_28)
.L_28:
        /*004c*/ 	.word	0x00000000
        /*0050*/ 	.short	0x0001
        /*0052*/ 	.short	0x0008
        /*0054*/ 	.byte	0x00, 0xf5, 0x21, 0x00


	//----- nvinfo : EIATTR_KPARAM_INFO
	.align		4
.L_29:
        /*0058*/ 	.byte	0x04, 0x17
        /*005a*/ 	.short	(.L_31 - .L_30)
.L_30:
        /*005c*/ 	.word	0x00000000
        /*0060*/ 	.short	0x0000
        /*0062*/ 	.short	0x0000
        /*0064*/ 	.byte	0x00, 0xf5, 0x21, 0x00


	//----- nvinfo : EIATTR_SPARSE_MMA_MASK
	.align		4
.L_31:
        /*0068*/ 	.byte	0x03, 0x50
        /*006a*/ 	.short	0x0000


	//----- nvinfo : EIATTR_MAXREG_COUNT
	.align		4
        /*006c*/ 	.byte	0x03, 0x1b
        /*006e*/ 	.short	0x00ff


	//----- nvinfo : EIATTR_NUM_BARRIERS
	.align		4
        /*0070*/ 	.byte	0x02, 0x4c
        /*0072*/ 	.byte	0x01
	.zero		1


	//----- nvinfo : EIATTR_MERCURY_ISA_VERSION
	.align		4
        /*0074*/ 	.byte	0x03, 0x5f
        /*0076*/ 	.short	0x0101


	//----- nvinfo : EIATTR_VRC_CTA_INIT_COUNT
	.align		4
        /*0078*/ 	.byte	0x02, 0x4a
	.zero		1
	.zero		1


	//----- nvinfo : EIATTR_EXIT_INSTR_OFFSETS
	.align		4
        /*007c*/ 	.byte	0x04, 0x1c
        /*007e*/ 	.short	(.L_33 - .L_32)


	//   ....[0]....
.L_32:
        /*0080*/ 	.word	0x00000600


	//   ....[1]....
        /*0084*/ 	.word	0x00000660


	//----- nvinfo : EIATTR_CBANK_PARAM_SIZE
	.align		4
.L_33:
        /*0088*/ 	.byte	0x03, 0x19
        /*008a*/ 	.short	0x0024


	//----- nvinfo : EIATTR_PARAM_CBANK
	.align		4
        /*008c*/ 	.byte	0x04, 0x0a
        /*008e*/ 	.short	(.L_35 - .L_34)
	.align		4
.L_34:
        /*0090*/ 	.word	index@(.nv.constant0._Z26sh_matrixMultiplicationGPUPiS_S_iii)
        /*0094*/ 	.short	0x0380
        /*0096*/ 	.short	0x0024


	//----- nvinfo : EIATTR_SW_WAR
	.align		4
.L_35:
        /*0098*/ 	.byte	0x04, 0x36
        /*009a*/ 	.short	(.L_37 - .L_36)
.L_36:
        /*009c*/ 	.word	0x00000008
.L_37:


//--------------------- .nv.info._Z26tr_matrixMultiplicationGPUPiS_S_iiii --------------------------
	.section	.nv.info._Z26tr_matrixMultiplicationGPUPiS_S_iiii,"",@"SHT_CUDA_INFO"
	.sectionflags	@""
	.align	4


	//----- nvinfo : EIATTR_CUDA_API_VERSION
	.align		4
        /*0000*/ 	.byte	0x04, 0x37
        /*0002*/ 	.short	(.L_39 - .L_38)
.L_38:
        /*0004*/ 	.word	0x00000082


	//----- nvinfo : EIATTR_KPARAM_INFO
	.align		4
.L_39:
        /*0008*/ 	.byte	0x04, 0x17
        /*000a*/ 	.short	(.L_41 - .L_40)
.L_40:
        /*000c*/ 	.word	0x00000000
        /*0010*/ 	.short	0x0006
        /*0012*/ 	.short	0x0024
        /*0014*/ 	.byte	0x00, 0xf0, 0x11, 0x00


	//----- nvinfo : EIATTR_KPARAM_INFO
	.align		4
.L_41:
        /*0018*/ 	.byte	0x04, 0x17
        /*001a*/ 	.short	(.L_43 - .L_42)
.L_42:
        /*001c*/ 	.word	0x00000000
        /*0020*/ 	.short	0x0005
        /*0022*/ 	.short	0x0020
        /*0024*/ 	.byte	0x00, 0xf0, 0x11, 0x00


	//----- nvinfo : EIATTR_KPARAM_INFO
	.align		4
.L_43:
        /*0028*/ 	.byte	0x04, 0x17
        /*002a*/ 	.short	(.L_45 - .L_44)
.L_44:
        /*002c*/ 	.word	0x00000000
        /*0030*/ 	.short	0x0004
        /*0032*/ 	.short	0x001c
        /*0034*/ 	.byte	0x00, 0xf0, 0x11, 0x00


	//----- nvinfo : EIATTR_KPARAM_INFO
	.align		4
.L_45:
        /*0038*/ 	.byte	0x04, 0x17
        /*003a*/ 	.short	(.L_47 - .L_46)
.L_46:
        /*003c*/ 	.word	0x00000000
        /*0040*/ 	.short	0x0003
        /*0042*/ 	.short	0x0018
        /*0044*/ 	.byte	0x00, 0xf0, 0x11, 0x00


	//----- nvinfo : EIATTR_KPARAM_INFO
	.align		4
.L_47:
        /*0048*/ 	.byte	0x04, 0x17
        /*004a*/ 	.short	(.L_49 - .L_48)
.L_48:
        /*004c*/ 	.word	0x00000000
        /*0050*/ 	.short	0x0002
        /*0052*/ 	.short	0x0010
        /*0054*/ 	.byte	0x00, 0xf5, 0x21, 0x00


	//----- nvinfo : EIATTR_KPARAM_INFO
	.align		4
.L_49:
        /*0058*/ 	.byte	0x04, 0x17
        /*005a*/ 	.short	(.L_51 - .L_50)
.L_50:
        /*005c*/ 	.word	0x00000000
        /*0060*/ 	.short	0x0001
        /*0062*/ 	.short	0x0008
        /*0064*/ 	.byte	0x00, 0xf5, 0x21, 0x00


	//----- nvinfo : EIATTR_KPARAM_INFO
	.align		4
.L_51:
        /*0068*/ 	.byte	0x04, 0x17
        /*006a*/ 	.short	(.L_53 - .L_52)
.L_52:
        /*006c*/ 	.word	0x00000000
        /*0070*/ 	.short	0x0000
        /*0072*/ 	.short	0x0000
        /*0074*/ 	.byte	0x00, 0xf5, 0x21, 0x00


	//----- nvinfo : EIATTR_SPARSE_MMA_MASK
	.align		4
.L_53:
        /*0078*/ 	.byte	0x03, 0x50
        /*007a*/ 	.short	0x0000


	//----- nvinfo : EIATTR_MAXREG_COUNT
	.align		4
        /*007c*/ 	.byte	0x03, 0x1b
        /*007e*/ 	.short	0x00ff


	//----- nvinfo : EIATTR_MERCURY_ISA_VERSION
	.align		4
        /*0080*/ 	.byte	0x03, 0x5f
        /*0082*/ 	.short	0x0101


	//----- nvinfo : EIATTR_VRC_CTA_INIT_COUNT
	.align		4
        /*0084*/ 	.byte	0x02, 0x4a
	.zero		1
	.zero		1


	//----- nvinfo : EIATTR_EXIT_INSTR_OFFSETS
	.align		4
        /*0088*/ 	.byte	0x04, 0x1c
        /*008a*/ 	.short	(.L_55 - .L_54)


	//   ....[0]....
.L_54:
        /*008c*/ 	.word	0x000000d0


	//   ....[1]....
        /*0090*/ 	.word	0x00000be0


	//----- nvinfo : EIATTR_CBANK_PARAM_SIZE
	.align		4
.L_55:
        /*0094*/ 	.byte	0x03, 0x19
        /*0096*/ 	.short	0x0028


	//----- nvinfo : EIATTR_PARAM_CBANK
	.align		4
        /*0098*/ 	.byte	0x04, 0x0a
        /*009a*/ 	.short	(.L_57 - .L_56)
	.align		4
.L_56:
        /*009c*/ 	.word	index@(.nv.constant0._Z26tr_matrixMultiplicationGPUPiS_S_iiii)
        /*00a0*/ 	.short	0x0380
        /*00a2*/ 	.short	0x0028


	//----- nvinfo : EIATTR_SW_WAR
	.align		4
.L_57:
        /*00a4*/ 	.byte	0x04, 0x36
        /*00a6*/ 	.short	(.L_59 - .L_58)
.L_58:
        /*00a8*/ 	.word	0x00000008
.L_59:


//--------------------- .nv.info._Z23matrixMultiplicationGPUPiS_S_iiii --------------------------
	.section	.nv.info._Z23matrixMultiplicationGPUPiS_S_iiii,"",@"SHT_CUDA_INFO"
	.sectionflags	@""
	.align	4


	//----- nvinfo : EIATTR_CUDA_API_VERSION
	.align		4
        /*0000*/ 	.byte	0x04, 0x37
        /*0002*/ 	.short	(.L_61 - .L_60)
.L_60:
        /*0004*/ 	.word	0x00000082


	//----- nvinfo : EIATTR_KPARAM_INFO
	.align		4
.L_61:
        /*0008*/ 	.byte	0x04, 0x17
        /*000a*/ 	.short	(.L_63 - .L_62)
.L_62:
        /*000c*/ 	.word	0x00000000
        /*0010*/ 	.short	0x0006
        /*0012*/ 	.short	0x0024
        /*0014*/ 	.byte	0x00, 0xf0, 0x11, 0x00


	//----- nvinfo : EIATTR_KPARAM_INFO
	.align		4
.L_63:
        /*0018*/ 	.byte	0x04, 0x17
        /*001a*/ 	.short	(.L_65 - .L_64)
.L_64:
        /*001c*/ 	.word	0x00000000
        /*0020*/ 	.short	0x0005
        /*0022*/ 	.short	0x0020
        /*0024*/ 	.byte	0x00, 0xf0, 0x11, 0x00


	//----- nvinfo : EIATTR_KPARAM_INFO
	.align		4
.L_65:
        /*0028*/ 	.byte	0x04, 0x17
        /*002a*/ 	.short	(.L_67 - .L_66)
.L_66:
        /*002c*/ 	.word	0x00000000
        /*0030*/ 	.short	0x0004
        /*0032*/ 	.short	0x001c
        /*0034*/ 	.byte	0x00, 0xf0, 0x11, 0x00


	//----- nvinfo : EIATTR_KPARAM_INFO
	.align		4
.L_67:
        /*0038*/ 	.byte	0x04, 0x17
        /*003a*/ 	.short	(.L_69 - .L_68)
.L_68:
        /*003c*/ 	.word	0x00000000
        /*0040*/ 	.short	0x0003
        /*0042*/ 	.short	0x0018
        /*0044*/ 	.byte	0x00, 0xf0, 0x11, 0x00


	//----- nvinfo : EIATTR_KPARAM_INFO
	.align		4
.L_69:
        /*0048*/ 	.byte	0x04, 0x17
        /*004a*/ 	.short	(.L_71 - .L_70)
.L_70:
        /*004c*/ 	.word	0x00000000
        /*0050*/ 	.short	0x0002
        /*0052*/ 	.short	0x0010
        /*0054*/ 	.byte	0x00, 0xf5, 0x21, 0x00


	//----- nvinfo : EIATTR_KPARAM_INFO
	.align		4
.L_71:
        /*0058*/ 	.byte	0x04, 0x17
        /*005a*/ 	.short	(.L_73 - .L_72)
.L_72:
        /*005c*/ 	.word	0x00000000
        /*0060*/ 	.short	0x0001
        /*0062*/ 	.short	0x0008
        /*0064*/ 	.byte	0x00, 0xf5, 0x21, 0x00


	//----- nvinfo : EIATTR_KPARAM_INFO
	.align		4
.L_73:
        /*0068*/ 	.byte	0x04, 0x17
        /*006a*/ 	.short	(.L_75 - .L_74)
.L_74:
        /*006c*/ 	.word	0x00000000
        /*0070*/ 	.short	0x0000
        /*0072*/ 	.short	0x0000
        /*0074*/ 	.byte	0x00, 0xf5, 0x21, 0x00


	//----- nvinfo : EIATTR_SPARSE_MMA_MASK
	.align		4
.L_75:
        /*0078*/ 	.byte	0x03, 0x50
        /*007a*/ 	.short	0x0000


	//----- nvinfo : EIATTR_MAXREG_COUNT
	.align		4
        /*007c*/ 	.byte	0x03, 0x1b
        /*007e*/ 	.short	0x00ff


	//----- nvinfo : EIATTR_MERCURY_ISA_VERSION
	.align		4
        /*0080*/ 	.byte	0x03, 0x5f
        /*0082*/ 	.short	0x0101


	//----- nvinfo : EIATTR_VRC_CTA_INIT_COUNT
	.align		4
        /*0084*/ 	.byte	0x02, 0x4a
	.zero		1
	.zero		1


	//----- nvinfo : EIATTR_EXIT_INSTR_OFFSETS
	.align		4
        /*0088*/ 	.byte	0x04, 0x1c
        /*008a*/ 	.short	(.L_77 - .L_76)


	//   ....[0]....
.L_76:
        /*008c*/ 	.word	0x000000d0


	//   ....[1]....
        /*0090*/ 	.word	0x000008e0


	//----- nvinfo : EIATTR_CBANK_PARAM_SIZE
	.align		4
.L_77:
        /*0094*/ 	.byte	0x03, 0x19
        /*0096*/ 	.short	0x0028


	//----- nvinfo : EIATTR_PARAM_CBANK
	.align		4
        /*0098*/ 	.byte	0x04, 0x0a
        /*009a*/ 	.short	(.L_79 - .L_78)
	.align		4
.L_78:
        /*009c*/ 	.word	index@(.nv.constant0._Z23matrixMultiplicationGPUPiS_S_iiii)
        /*00a0*/ 	.short	0x0380
        /*00a2*/ 	.short	0x0028


	//----- nvinfo : EIATTR_SW_WAR
	.align		4
.L_79:
        /*00a4*/ 	.byte	0x04, 0x36
        /*00a6*/ 	.short	(.L_81 - .L_80)
.L_80:
        /*00a8*/ 	.word	0x00000008
.L_81:


//--------------------- .nv.callgraph             --------------------------
	.section	.nv.callgraph,"",@"SHT_CUDA_CALLGRAPH"
	.align	4
	.sectionentsize	8
	.align		4
        /*0000*/ 	.word	0x00000000
	.align		4
        /*0004*/ 	.word	0xffffffff
	.align		4
        /*0008*/ 	.word	0x00000000
	.align		4
        /*000c*/ 	.word	0xfffffffe
	.align		4
        /*0010*/ 	.word	0x00000000
	.align		4
        /*0014*/ 	.word	0xfffffffd
	.align		4
        /*0018*/ 	.word	0x00000000
	.align		4
        /*001c*/ 	.word	0xfffffffc


//--------------------- .text._Z26sh_matrixMultiplicationGPUPiS_S_iii --------------------------
	.section	.text._Z26sh_matrixMultiplicationGPUPiS_S_iii,"ax",@progbits
	.align	128
        .global         _Z26sh_matrixMultiplicationGPUPiS_S_iii
        .type           _Z26sh_matrixMultiplicationGPUPiS_S_iii,@function
        .size           _Z26sh_matrixMultiplicationGPUPiS_S_iii,(.L_x_15 - _Z26sh_matrixMultiplicationGPUPiS_S_iii)
        .other          _Z26sh_matrixMultiplicationGPUPiS_S_iii,@"STO_CUDA_ENTRY STV_DEFAULT"
_Z26sh_matrixMultiplicationGPUPiS_S_iii:
.text._Z26sh_matrixMultiplicationGPUPiS_S_iii:
[----:B------:R-:W-:Y:S01]  /*0000*/  LDC R1, c[0x0][0x37c] ;  /* 0x0000df00ff017b82 */ /* 0x000fe20000000800 */
[----:B------:R-:W0:Y:S01]  /*0010*/  S2R R3, SR_CTAID.Y ;  /* 0x0000000000037919 */ /* 0x000e220000002600 */
[----:B------:R-:W1:Y:S01]  /*0020*/  LDCU UR10, c[0x0][0x39c] ;  /* 0x00007380ff0a77ac */ /* 0x000e620008000800 */
[----:B------:R-:W-:Y:S01]  /*0030*/  HFMA2 R21, -RZ, RZ, 0, 0 ;  /* 0x00000000ff157431 */ /* 0x000fe200000001ff */
[----:B------:R-:W0:Y:S01]  /*0040*/  S2R R13, SR_TID.Y ;  /* 0x00000000000d7919 */ /* 0x000e220000002200 */
[----:B------:R-:W2:Y:S01]  /*0050*/  LDCU UR14, c[0x0][0x3a0] ;  /* 0x00007400ff0e77ac */ /* 0x000ea20008000800 */
[----:B------:R-:W3:Y:S01]  /*0060*/  S2R R5, SR_CTAID.X ;  /* 0x0000000000057919 */ /* 0x000ee20000002500 */
[----:B------:R-:W4:Y:S01]  /*0070*/  LDCU.64 UR8, c[0x0][0x358] ;  /* 0x00006b00ff0877ac */ /* 0x000f220008000a00 */
[----:B------:R-:W3:Y:S01]  /*0080*/  S2R R0, SR_TID.X ;  /* 0x0000000000007919 */ /* 0x000ee20000002100 */
[----:B-1----:R-:W-:Y:S01]  /*0090*/  UISETP.GE.AND UP0, UPT, UR10, 0x1, UPT ;  /* 0x000000010a00788c */ /* 0x002fe2000bf06270 */
[----:B0-----:R-:W-:-:S02]  /*00a0*/  LEA R3, R3, R13, 0x4 ;  /* 0x0000000d03037211 */ /* 0x001fc400078e20ff */
[----:B---3--:R-:W-:-:S06]  /*00b0*/  LEA R2, R5, R0, 0x4 ;  /* 0x0000000005027211 */ /* 0x008fcc00078e20ff */
[----:B--2-4-:R-:W-:Y:S05]  /*00c0*/  BRA.U !UP0, `(.L_x_0) ;  /* 0x0000000508407547 */ /* 0x014fea000b800000 */
[----:B------:R-:W0:Y:S01]  /*00d0*/  S2UR UR7, SR_CgaCtaId ;  /* 0x00000000000779c3 */ /* 0x000e220000008800 */
[----:B------:R-:W1:Y:S01]  /*00e0*/  LDCU UR11, c[0x0][0x3a0] ;  /* 0x00007400ff0b77ac */ /* 0x000e620008000800 */
[----:B------:R-:W-:Y:S01]  /*00f0*/  MOV R21, RZ ;  /* 0x000000ff00157202 */ /* 0x000fe20000000f00 */
[----:B------:R-:W-:Y:S01]  /*0100*/  IMAD R12, R3, UR10, R0 ;  /* 0x0000000a030c7c24 */ /* 0x000fe2000f8e0200 */
[----:B------:R-:W-:Y:S01]  /*0110*/  UMOV UR5, 0x400 ;  /* 0x0000040000057882 */ /* 0x000fe20000000000 */
[----:B------:R-:W-:-:S03]  /*0120*/  UIADD3 UR4, UPT, UPT, UR10, 0xf, URZ ;  /* 0x0000000f0a047890 */ /* 0x000fc6000fffe0ff */
[----:B------:R-:W2:Y:S01]  /*0130*/  LDC R15, c[0x0][0x3a0] ;  /* 0x0000e800ff0f7b82 */ /* 0x000ea20000000800 */
[----:B------:R-:W-:Y:S02]  /*0140*/  UIADD3 UR6, UPT, UPT, UR5, 0x400, URZ ;  /* 0x0000040005067890 */ /* 0x000fe4000fffe0ff */
[----:B------:R-:W-:Y:S01]  /*0150*/  USHF.R.U32.HI UR4, URZ, 0x4, UR4 ;  /* 0x00000004ff047899 */ /* 0x000fe20008011604 */
[----:B------:R-:W3:Y:S03]  /*0160*/  LDCU.64 UR12, c[0x0][0x398] ;  /* 0x00007300ff0c77ac */ /* 0x000ee60008000a00 */
[----:B------:R-:W-:Y:S01]  /*0170*/  UIADD3 UR4, UPT, UPT, -UR4, URZ, URZ ;  /* 0x000000ff04047290 */ /* 0x000fe2000fffe1ff */
[----:B-1----:R-:W-:Y:S01]  /*0180*/  IMAD R18, R13, UR11, R0 ;  /* 0x0000000b0d127c24 */ /* 0x002fe2000f8e0200 */
[----:B0-----:R-:W-:-:S04]  /*0190*/  ULEA UR5, UR7, UR5, 0x18 ;  /* 0x0000000507057291 */ /* 0x001fc8000f8ec0ff */
[----:B------:R-:W-:Y:S01]  /*01a0*/  LEA R18, R5, R18, 0x4 ;  /* 0x0000001205127211 */ /* 0x000fe200078e20ff */
[----:B------:R-:W-:Y:S01]  /*01b0*/  ULEA UR6, UR7, UR6, 0x18 ;  /* 0x0000000607067291 */ /* 0x000fe2000f8ec0ff */
[----:B------:R-:W-:-:S05]  /*01c0*/  LEA R17, R13, UR5, 0x6 ;  /* 0x000000050d117c11 */ /* 0x000fca000f8e30ff */
[C---:B------:R-:W-:Y:S02]  /*01d0*/  LEA R16, R0.reuse, UR6, 0x2 ;  /* 0x0000000600107c11 */ /* 0x040fe4000f8e10ff */
[----:B------:R-:W-:Y:S02]  /*01e0*/  LEA R19, R0, R17, 0x2 ;  /* 0x0000001100137211 */ /* 0x000fe400078e10ff */
[----:B---3--:R-:W-:-:S07]  /*01f0*/  LEA R14, R13, R16, 0x6 ;  /* 0x000000100d0e7211 */ /* 0x008fce00078e30ff */
.L_x_1:
[----:B------:R-:W-:Y:S02]  /*0200*/  ISETP.GE.AND P1, PT, R0, UR13, PT ;  /* 0x0000000d00007c0c */ /* 0x000fe4000bf26270 */
[----:B--2---:R-:W-:Y:S02]  /*0210*/  ISETP.GE.AND P0, PT, R2, R15, PT ;  /* 0x0000000f0200720c */ /* 0x004fe40003f06270 */
[----:B------:R-:W-:Y:S02]  /*0220*/  ISETP.GE.OR P1, PT, R3, UR12, P1 ;  /* 0x0000000c03007c0c */ /* 0x000fe40008f26670 */
[----:B------:R-:W-:-:S11]  /*0230*/  ISETP.GE.OR P0, PT, R13, UR13, P0 ;  /* 0x0000000d0d007c0c */ /* 0x000fd60008706670 */
[----:B------:R-:W0:Y:S08]  /*0240*/  @!P1 LDC.64 R4, c[0x0][0x380] ;  /* 0x0000e000ff049b82 */ /* 0x000e300000000a00 */
[----:B------:R-:W1:Y:S01]  /*0250*/  @!P0 LDC.64 R6, c[0x0][0x388] ;  /* 0x0000e200ff068b82 */ /* 0x000e620000000a00 */
[----:B0-----:R-:W-:-:S06]  /*0260*/  @!P1 IMAD.WIDE R4, R12, 0x4, R4 ;  /* 0x000000040c049825 */ /* 0x001fcc00078e0204 */
[----:B------:R-:W2:Y:S01]  /*0270*/  @!P1 LDG.E R4, desc[UR8][R4.64] ;  /* 0x0000000804049981 */ /* 0x000ea2000c1e1900 */
[----:B-1----:R-:W-:-:S06]  /*0280*/  @!P0 IMAD.WIDE R6, R18, 0x4, R6 ;  /* 0x0000000412068825 */ /* 0x002fcc00078e0206 */
[----:B------:R-:W3:Y:S01]  /*0290*/  @!P0 LDG.E R6, desc[UR8][R6.64] ;  /* 0x0000000806068981 */ /* 0x000ee2000c1e1900 */
[----:B------:R-:W-:Y:S01]  /*02a0*/  HFMA2 R25, -RZ, RZ, 0, 0 ;  /* 0x00000000ff197431 */ /* 0x000fe200000001ff */
[----:B------:R-:W-:Y:S01]  /*02b0*/  MOV R22, RZ ;  /* 0x000000ff00167202 */ /* 0x000fe20000000f00 */
[----:B------:R-:W-:-:S04]  /*02c0*/  UIADD3 UR4, UPT, UPT, UR4, 0x1, URZ ;  /* 0x0000000104047890 */ /* 0x000fc8000fffe0ff */
[----:B------:R-:W-:Y:S01]  /*02d0*/  UISETP.NE.AND UP0, UPT, UR4, URZ, UPT ;  /* 0x000000ff0400728c */ /* 0x000fe2000bf05270 */
[----:B------:R-:W-:Y:S02]  /*02e0*/  IADD3 R0, PT, PT, R0, 0x10, RZ ;  /* 0x0000001000007810 */ /* 0x000fe40007ffe0ff */
[----:B------:R-:W-:Y:S02]  /*02f0*/  IADD3 R13, PT, PT, R13, 0x10, RZ ;  /* 0x000000100d0d7810 */ /* 0x000fe40007ffe0ff */
[----:B------:R-:W-:Y:S02]  /*0300*/  IADD3 R12, PT, PT, R12, 0x10, RZ ;  /* 0x000000100c0c7810 */ /* 0x000fe40007ffe0ff */
[----:B------:R-:W-:Y:S02]  /*0310*/  LEA R18, R15, R18, 0x4 ;  /* 0x000000120f127211 */ /* 0x000fe400078e20ff */
[----:B--2---:R-:W-:Y:S02]  /*0320*/  @!P1 I2FP.F32.S32 R22, R4 ;  /* 0x0000000400169245 */ /* 0x004fe40000201400 */
[----:B---3--:R-:W-:-:S03]  /*0330*/  @!P0 I2FP.F32.S32 R25, R6 ;  /* 0x0000000600198245 */ /* 0x008fc60000201400 */
[----:B------:R-:W-:Y:S04]  /*0340*/  STS [R19], R22 ;  /* 0x0000001613007388 */ /* 0x000fe80000000800 */
[----:B------:R-:W-:Y:S01]  /*0350*/  STS [R14], R25 ;  /* 0x000000190e007388 */ /* 0x000fe20000000800 */
[----:B------:R-:W-:Y:S06]  /*0360*/  BAR.SYNC.DEFER_BLOCKING 0x0 ;  /* 0x0000000000007b1d */ /* 0x000fec0000010000 */
[----:B------:R-:W-:Y:S04]  /*0370*/  LDS R26, [R16] ;  /* 0x00000000101a7984 */ /* 0x000fe80000000800 */
[----:B------:R-:W0:Y:S04]  /*0380*/  LDS.128 R8, [R17] ;  /* 0x0000000011087984 */ /* 0x000e280000000c00 */
[----:B------:R-:W1:Y:S04]  /*0390*/  LDS R29, [R16+0x40] ;  /* 0x00004000101d7984 */ /* 0x000e680000000800 */
[----:B------:R-:W2:Y:S04]  /*03a0*/  LDS R27, [R16+0x80] ;  /* 0x00008000101b7984 */ /* 0x000ea80000000800 */
[----:B------:R-:W3:Y:S04]  /*03b0*/  LDS R24, [R16+0xc0] ;  /* 0x0000c00010187984 */ /* 0x000ee80000000800 */
[----:B------:R-:W-:Y:S04]  /*03c0*/  LDS R23, [R16+0x100] ;  /* 0x0001000010177984 */ /* 0x000fe80000000800 */
[----:B------:R-:W4:Y:S04]  /*03d0*/  LDS.128 R4, [R17+0x10] ;  /* 0x0000100011047984 */ /* 0x000f280000000c00 */
[----:B------:R-:W5:Y:S04]  /*03e0*/  LDS R20, [R16+0x140] ;  /* 0x0001400010147984 */ /* 0x000f680000000800 */
[----:B------:R-:W5:Y:S04]  /*03f0*/  LDS R25, [R16+0x180] ;  /* 0x0001800010197984 */ /* 0x000f680000000800 */
[----:B------:R-:W5:Y:S01]  /*0400*/  LDS R22, [R16+0x1c0] ;  /* 0x0001c00010167984 */ /* 0x000f620000000800 */
[----:B0-----:R-:W-:-:S03]  /*0410*/  FFMA R8, R8, R26, R21 ;  /* 0x0000001a08087223 */ /* 0x001fc60000000015 */
[----:B------:R-:W-:Y:S01]  /*0420*/  LDS R21, [R16+0x200] ;  /* 0x0002000010157984 */ /* 0x000fe20000000800 */
[----:B-1----:R-:W-:-:S04]  /*0430*/  FFMA R8, R29, R9, R8 ;  /* 0x000000091d087223 */ /* 0x002fc80000000008 */
[----:B--2---:R-:W-:-:S04]  /*0440*/  FFMA R27, R27, R10, R8 ;  /* 0x0000000a1b1b7223 */ /* 0x004fc80000000008 */
[----:B---3--:R-:W-:Y:S02]  /*0450*/  FFMA R27, R24, R11, R27 ;  /* 0x0000000b181b7223 */ /* 0x008fe4000000001b */
[----:B------:R-:W0:Y:S04]  /*0460*/  LDS.128 R8, [R17+0x20] ;  /* 0x0000200011087984 */ /* 0x000e280000000c00 */
[----:B------:R-:W1:Y:S01]  /*0470*/  LDS R24, [R16+0x240] ;  /* 0x0002400010187984 */ /* 0x000e620000000800 */
[----:B----4-:R-:W-:-:S04]  /*0480*/  FFMA R23, R4, R23, R27 ;  /* 0x0000001704177223 */ /* 0x010fc8000000001b */
[----:B-----5:R-:W-:Y:S02]  /*0490*/  FFMA R20, R20, R5, R23 ;  /* 0x0000000514147223 */ /* 0x020fe40000000017 */
[----:B------:R-:W2:Y:S02]  /*04a0*/  LDS R23, [R16+0x280] ;  /* 0x0002800010177984 */ /* 0x000ea40000000800 */
[----:B------:R-:W-:Y:S02]  /*04b0*/  FFMA R25, R25, R6, R20 ;  /* 0x0000000619197223 */ /* 0x000fe40000000014 */
[----:B------:R-:W3:Y:S02]  /*04c0*/  LDS R20, [R16+0x2c0] ;  /* 0x0002c00010147984 */ /* 0x000ee40000000800 */
[----:B------:R-:W-:Y:S02]  /*04d0*/  FFMA R27, R22, R7, R25 ;  /* 0x00000007161b7223 */ /* 0x000fe40000000019 */
[----:B------:R-:W-:Y:S04]  /*04e0*/  LDS R25, [R16+0x300] ;  /* 0x0003000010197984 */ /* 0x000fe80000000800 */
[----:B------:R-:W4:Y:S04]  /*04f0*/  LDS.128 R4, [R17+0x30] ;  /* 0x0000300011047984 */ /* 0x000f280000000c00 */
[----:B------:R-:W5:Y:S01]  /*0500*/  LDS R22, [R16+0x340] ;  /* 0x0003400010167984 */ /* 0x000f620000000800 */
[----:B0-----:R-:W-:-:S03]  /*0510*/  FFMA R27, R8, R21, R27 ;  /* 0x00000015081b7223 */ /* 0x001fc6000000001b */
[----:B------:R-:W0:Y:S04]  /*0520*/  LDS R21, [R16+0x380] ;  /* 0x0003800010157984 */ /* 0x000e280000000800 */
[----:B------:R-:W0:Y:S01]  /*0530*/  LDS R8, [R16+0x3c0] ;  /* 0x0003c00010087984 */ /* 0x000e220000000800 */
[----:B-1----:R-:W-:-:S04]  /*0540*/  FFMA R24, R24, R9, R27 ;  /* 0x0000000918187223 */ /* 0x002fc8000000001b */
[----:B--2---:R-:W-:-:S04]  /*0550*/  FFMA R23, R23, R10, R24 ;  /* 0x0000000a17177223 */ /* 0x004fc80000000018 */
[----:B---3--:R-:W-:-:S04]  /*0560*/  FFMA R11, R20, R11, R23 ;  /* 0x0000000b140b7223 */ /* 0x008fc80000000017 */
[----:B----4-:R-:W-:-:S04]  /*0570*/  FFMA R11, R4, R25, R11 ;  /* 0x00000019040b7223 */ /* 0x010fc8000000000b */
[----:B-----5:R-:W-:-:S04]  /*0580*/  FFMA R22, R22, R5, R11 ;  /* 0x0000000516167223 */ /* 0x020fc8000000000b */
[----:B0-----:R-:W-:-:S04]  /*0590*/  FFMA R21, R21, R6, R22 ;  /* 0x0000000615157223 */ /* 0x001fc80000000016 */
[----:B------:R-:W-:Y:S01]  /*05a0*/  FFMA R21, R8, R7, R21 ;  /* 0x0000000708157223 */ /* 0x000fe20000000015 */
[----:B------:R-:W-:Y:S06]  /*05b0*/  BAR.SYNC.DEFER_BLOCKING 0x0 ;  /* 0x0000000000007b1d */ /* 0x000fec0000010000 */
[----:B------:R-:W-:Y:S05]  /*05c0*/  BRA.U UP0, `(.L_x_1) ;  /* 0xfffffffd000c7547 */ /* 0x000fea000b83ffff */
.L_x_0:
[----:B------:R-:W0:Y:S01]  /*05d0*/  LDCU UR4, c[0x0][0x398] ;  /* 0x00007300ff0477ac */ /* 0x000e220008000800 */
[----:B------:R-:W-:-:S04]  /*05e0*/  ISETP.GE.AND P0, PT, R2, UR14, PT ;  /* 0x0000000e02007c0c */ /* 0x000fc8000bf06270 */
[----:B0-----:R-:W-:-:S13]  /*05f0*/  ISETP.GE.OR P0, PT, R3, UR4, P0 ;  /* 0x0000000403007c0c */ /* 0x001fda0008706670 */
[----:B------:R-:W-:Y:S05]  /*0600*/  @P0 EXIT ;  /* 0x000000000000094d */ /* 0x000fea0003800000 */
[----:B------:R-:W0:Y:S01]  /*0610*/  LDC.64 R4, c[0x0][0x390] ;  /* 0x0000e400ff047b82 */ /* 0x000e220000000a00 */
[----:B------:R-:W1:Y:S01]  /*0620*/  F2I.TRUNC.NTZ R21, R21 ;  /* 0x0000001500157305 */ /* 0x000e62000020f100 */
[----:B------:R-:W-:-:S04]  /*0630*/  IMAD R3, R3, UR14, R2 ;  /* 0x0000000e03037c24 */ /* 0x000fc8000f8e0202 */
[----:B0-----:R-:W-:-:S05]  /*0640*/  IMAD.WIDE.U32 R2, R3, 0x4, R4 ;  /* 0x0000000403027825 */ /* 0x001fca00078e0004 */
[----:B-1----:R-:W-:Y:S01]  /*0650*/  STG.E desc[UR8][R2.64], R21 ;  /* 0x0000001502007986 */ /* 0x002fe2000c101908 */
[----:B------:R-:W-:Y:S05]  /*0660*/  EXIT ;  /* 0x000000000000794d */ /* 0x000fea0003800000 */
.L_x_2:
[----:B------:R-:W-:-:S00]  /*0670*/  BRA `(.L_x_2) ;  /* 0xfffffffc00fc7947 */ /* 0x000fc0000383ffff */
[----:B------:R-:W-:-:S00]  /*0680*/  NOP ;  /* 0x0000000000007918 */ /* 0x000fc00000000000 */
[----:B------:R-:W-:-:S00]  /*0690*/  NOP ;  /* 0x0000000000007918 */ /* 0x000fc00000000000 */
[----:B------:R-:W-:-:S00]  /*06a0*/  NOP ;  /* 0x0000000000007918 */ /* 0x000fc00000000000 */
[----:B------:R-:W-:-:S00]  /*06b0*/  NOP ;  /* 0x0000000000007918 */ /* 0x000fc00000000000 */
[----:B------:R-:W-:-:S00]  /*06c0*/  NOP ;  /* 0x0000000000007918 */ /* 0x000fc00000000000 */
[----:B------:R-:W-:-:S00]  /*06d0*/  NOP ;  /* 0x0000000000007918 */ /* 0x000fc00000000000 */
[----:B------:R-:W-:-:S00]  /*06e0*/  NOP ;  /* 0x0000000000007918 */ /* 0x000fc00000000000 */
[----:B------:R-:W-:-:S00]  /*06f0*/  NOP ;  /* 0x0000000000007918 */ /* 0x000fc00000000000 */
.L_x_15:


//--------------------- .text._Z26tr_matrixMultiplicationGPUPiS_S_iiii --------------------------
	.section	.text._Z26tr_matrixMultiplicationGPUPiS_S_iiii,"ax",@progbits
	.align	128
        .global         _Z26tr_matrixMultiplicationGPUPiS_S_iiii
        .type           _Z26tr_matrixMultiplicationGPUPiS_S_iiii,@function
        .size           _Z26tr_matrixMultiplicationGPUPiS_S_iiii,(.L_x_16 - _Z26tr_matrixMultiplicationGPUPiS_S_iiii)
        .other          _Z26tr_matrixMultiplicationGPUPiS_S_iiii,@"STO_CUDA_ENTRY STV_DEFAULT"
_Z26tr_matrixMultiplicationGPUPiS_S_iiii:
.text._Z26tr_matrixMultiplicationGPUPiS_S_iiii:
[----:B------:R-:W-:Y:S01]  /*0000*/  LDC R1, c[0x0][0x37c] ;  /* 0x0000df00ff017b82 */ /* 0x000fe20000000800 */
[----:B------:R-:W0:Y:S07]  /*0010*/  S2R R3, SR_TID.X ;  /* 0x0000000000037919 */ /* 0x000e2e0000002100 */
[----:B------:R-:W1:Y:S01]  /*0020*/  LDC R7, c[0x0][0x364] ;  /* 0x0000d900ff077b82 */ /* 0x000e620000000800 */
[----:B------:R-:W2:Y:S01]  /*0030*/  LDCU UR11, c[0x0][0x3a4] ;  /* 0x00007480ff0b77ac */ /* 0x000ea20008000800 */
[----:B------:R-:W1:Y:S01]  /*0040*/  S2R R2, SR_TID.Y ;  /* 0x0000000000027919 */ /* 0x000e620000002200 */
[----:B------:R-:W3:Y:S05]  /*0050*/  LDCU UR6, c[0x0][0x398] ;  /* 0x00007300ff0677ac */ /* 0x000eea0008000800 */
[----:B------:R-:W0:Y:S08]  /*0060*/  S2UR UR5, SR_CTAID.X ;  /* 0x00000000000579c3 */ /* 0x000e300000002500 */
[----:B------:R-:W0:Y:S08]  /*0070*/  LDC R0, c[0x0][0x360] ;  /* 0x0000d800ff007b82 */ /* 0x000e300000000800 */
[----:B------:R-:W1:Y:S01]  /*0080*/  S2UR UR4, SR_CTAID.Y ;  /* 0x00000000000479c3 */ /* 0x000e620000002600 */
[----:B0-----:R-:W-:-:S05]  /*0090*/  IMAD R0, R0, UR5, R3 ;  /* 0x0000000500007c24 */ /* 0x001fca000f8e0203 */
[----:B--2---:R-:W-:Y:S01]  /*00a0*/  ISETP.GE.AND P0, PT, R0, UR11, PT ;  /* 0x0000000b00007c0c */ /* 0x004fe2000bf06270 */
[----:B-1----:R-:W-:-:S05]  /*00b0*/  IMAD R7, R7, UR4, R2 ;  /* 0x0000000407077c24 */ /* 0x002fca000f8e0202 */
[----:B---3--:R-:W-:-:S13]  /*00c0*/  ISETP.GE.OR P0, PT, R7, UR6, P0 ;  /* 0x0000000607007c0c */ /* 0x008fda0008706670 */
[----:B------:R-:W-:Y:S05]  /*00d0*/  @P0 EXIT ;  /* 0x000000000000094d */ /* 0x000fea0003800000 */
[----:B------:R-:W0:Y:S01]  /*00e0*/  LDCU UR7, c[0x0][0x39c] ;  /* 0x00007380ff0777ac */ /* 0x000e220008000800 */
[----:B------:R-:W-:Y:S01]  /*00f0*/  HFMA2 R14, -RZ, RZ, 0, 0 ;  /* 0x00000000ff0e7431 */ /* 0x000fe200000001ff */
[----:B------:R-:W1:Y:S01]  /*0100*/  LDCU.64 UR12, c[0x0][0x358] ;  /* 0x00006b00ff0c77ac */ /* 0x000e620008000a00 */
[----:B0-----:R-:W-:-:S09]  /*0110*/  UISETP.GE.AND UP0, UPT, UR7, 0x1, UPT ;  /* 0x000000010700788c */ /* 0x001fd2000bf06270 */
[----:B-1----:R-:W-:Y:S05]  /*0120*/  BRA.U !UP0, `(.L_x_3) ;  /* 0x00000009089c7547 */ /* 0x002fea000b800000 */
[----:B------:R-:W-:Y:S02]  /*0130*/  UISETP.GE.U32.AND UP1, UPT, UR7, 0x10, UPT ;  /* 0x000000100700788c */ /* 0x000fe4000bf26070 */
[----:B------:R-:W-:Y:S01]  /*0140*/  IMAD R8, R7, UR7, RZ ;  /* 0x0000000707087c24 */ /* 0x000fe2000f8e02ff */
[----:B------:R-:W-:Y:S02]  /*0150*/  ULOP3.LUT UR10, UR7, 0xf, URZ, 0xc0, !UPT ;  /* 0x0000000f070a7892 */ /* 0x000fe4000f8ec0ff */
[----:B------:R-:W-:Y:S01]  /*0160*/  IMAD R9, R0, UR7, RZ ;  /* 0x0000000700097c24 */ /* 0x000fe2000f8e02ff */
[----:B------:R-:W-:Y:S01]  /*0170*/  MOV R14, RZ ;  /* 0x000000ff000e7202 */ /* 0x000fe20000000f00 */
[----:B------:R-:W-:Y:S01]  /*0180*/  UMOV UR4, URZ ;  /* 0x000000ff00047c82 */ /* 0x000fe20008000000 */
[----:B------:R-:W-:Y:S01]  /*0190*/  UISETP.NE.AND UP0, UPT, UR10, URZ, UPT ;  /* 0x000000ff0a00728c */ /* 0x000fe2000bf05270 */
[----:B------:R-:W-:Y:S10]  /*01a0*/  BRA.U !UP1, `(.L_x_4) ;  /* 0x0000000509107547 */ /* 0x000ff4000b800000 */
[----:B------:R-:W0:Y:S01]  /*01b0*/  LDC.64 R2, c[0x0][0x380] ;  /* 0x0000e000ff027b82 */ /* 0x000e220000000a00 */
[----:B------:R-:W1:Y:S01]  /*01c0*/  LDCU.64 UR8, c[0x0][0x388] ;  /* 0x00007100ff0877ac */ /* 0x000e620008000a00 */
[----:B------:R-:W-:Y:S02]  /*01d0*/  MOV R14, RZ ;  /* 0x000000ff000e7202 */ /* 0x000fe40000000f00 */
[----:B------:R-:W-:Y:S01]  /*01e0*/  MOV R6, R9 ;  /* 0x0000000900067202 */ /* 0x000fe20000000f00 */
[----:B------:R-:W-:Y:S02]  /*01f0*/  ULOP3.LUT UR4, UR7, 0x7ffffff0, URZ, 0xc0, !UPT ;  /* 0x7ffffff007047892 */ /* 0x000fe4000f8ec0ff */
[----:B-1----:R-:W-:Y:S02]  /*0200*/  UIADD3 UR5, UP1, UPT, UR8, 0x20, URZ ;  /* 0x0000002008057890 */ /* 0x002fe4000ff3e0ff */
[----:B------:R-:W-:Y:S02]  /*0210*/  UIADD3 UR8, UPT, UPT, -UR4, URZ, URZ ;  /* 0x000000ff04087290 */ /* 0x000fe4000fffe1ff */
[----:B------:R-:W-:Y:S01]  /*0220*/  UIADD3.X UR6, UPT, UPT, URZ, UR9, URZ, UP1, !UPT ;  /* 0x00000009ff067290 */ /* 0x000fe20008ffe4ff */
[----:B0-----:R-:W-:-:S03]  /*0230*/  IMAD.WIDE.U32 R2, R8, 0x4, R2 ;  /* 0x0000000408027825 */ /* 0x001fc600078e0002 */
[----:B------:R-:W-:-:S04]  /*0240*/  IADD3 R4, P0, PT, R2, 0x20, RZ ;  /* 0x0000002002047810 */ /* 0x000fc80007f1e0ff */
[----:B------:R-:W-:-:S09]  /*0250*/  IADD3.X R5, PT, PT, RZ, R3, RZ, P0, !PT ;  /* 0x00000003ff057210 */ /* 0x000fd200007fe4ff */
.L_x_5:
[----:B------:R-:W-:Y:S01]  /*0260*/  MOV R2, UR5 ;  /* 0x0000000500027c02 */ /* 0x000fe20008000f00 */
[----:B------:R-:W2:Y:S01]  /*0270*/  LDG.E R15, desc[UR12][R4.64+-0x20] ;  /* 0xffffe00c040f7981 */ /* 0x000ea2000c1e1900 */
[----:B------:R-:W-:-:S03]  /*0280*/  MOV R3, UR6 ;  /* 0x0000000600037c02 */ /* 0x000fc60008000f00 */
[----:B------:R-:W3:Y:S01]  /*0290*/  LDG.E R17, desc[UR12][R4.64+-0x1c] ;  /* 0xffffe40c04117981 */ /* 0x000ee2000c1e1900 */
[----:B------:R-:W-:-:S03]  /*02a0*/  IMAD.WIDE R2, R6, 0x4, R2 ;  /* 0x0000000406027825 */ /* 0x000fc600078e0202 */
[----:B------:R-:W4:Y:S04]  /*02b0*/  LDG.E R19, desc[UR12][R4.64+-0x18] ;  /* 0xffffe80c04137981 */ /* 0x000f28000c1e1900 */
[----:B------:R-:W2:Y:S04]  /*02c0*/  LDG.E R16, desc[UR12][R2.64+-0x20] ;  /* 0xffffe00c02107981 */ /* 0x000ea8000c1e1900 */
[----:B------:R-:W3:Y:S04]  /*02d0*/  LDG.E R24, desc[UR12][R2.64+-0x1c] ;  /* 0xffffe40c02187981 */ /* 0x000ee8000c1e1900 */
[----:B------:R-:W4:Y:S04]  /*02e0*/  LDG.E R18, desc[UR12][R2.64+-0x18] ;  /* 0xffffe80c02127981 */ /* 0x000f28000c1e1900 */
[----:B------:R-:W5:Y:S04]  /*02f0*/  LDG.E R20, desc[UR12][R4.64+-0x14] ;  /* 0xffffec0c04147981 */ /* 0x000f68000c1e1900 */
        /* <DEDUP_REMOVED lines=9> */
[----:B------:R-:W5:Y:S01]  /*0390*/  LDG.E R26, desc[UR12][R4.64+0x1c] ;  /* 0x00001c0c041a7981 */ /* 0x000f62000c1e1900 */
[----:B--2---:R-:W-:-:S03]  /*03a0*/  IMAD R16, R15, R16, R14 ;  /* 0x000000100f107224 */ /* 0x004fc600078e020e */
[----:B------:R-:W2:Y:S01]  /*03b0*/  LDG.E R15, desc[UR12][R4.64+-0x4] ;  /* 0xfffffc0c040f7981 */ /* 0x000ea2000c1e1900 */
[----:B---3--:R-:W-:-:S03]  /*03c0*/  IMAD R24, R17, R24, R16 ;  /* 0x0000001811187224 */ /* 0x008fc600078e0210 */
[----:B------:R-:W2:Y:S01]  /*03d0*/  LDG.E R14, desc[UR12][R2.64+-0x4] ;  /* 0xfffffc0c020e7981 */ /* 0x000ea2000c1e1900 */
[----:B----4-:R-:W-:-:S03]  /*03e0*/  IMAD R24, R19, R18, R24 ;  /* 0x0000001213187224 */ /* 0x010fc600078e0218 */
[----:B------:R-:W3:Y:S04]  /*03f0*/  LDG.E R16, desc[UR12][R4.64] ;  /* 0x0000000c04107981 */ /* 0x000ee8000c1e1900 */
[----:B------:R-:W3:Y:S01]  /*0400*/  LDG.E R17, desc[UR12][R2.64] ;  /* 0x0000000c02117981 */ /* 0x000ee2000c1e1900 */
[----:B-----5:R-:W-:-:S03]  /*0410*/  IMAD R24, R20, R21, R24 ;  /* 0x0000001514187224 */ /* 0x020fc600078e0218 */
[----:B------:R-:W4:Y:S04]  /*0420*/  LDG.E R18, desc[UR12][R4.64+0x4] ;  /* 0x0000040c04127981 */ /* 0x000f28000c1e1900 */
[----:B------:R-:W4:Y:S01]  /*0430*/  LDG.E R19, desc[UR12][R2.64+0x4] ;  /* 0x0000040c02137981 */ /* 0x000f22000c1e1900 */
[----:B------:R-:W-:-:S03]  /*0440*/  IMAD R24, R22, R23, R24 ;  /* 0x0000001716187224 */ /* 0x000fc600078e0218 */
[----:B------:R-:W5:Y:S04]  /*0450*/  LDG.E R20, desc[UR12][R4.64+0x8] ;  /* 0x0000080c04147981 */ /* 0x000f68000c1e1900 */
[----:B------:R-:W5:Y:S01]  /*0460*/  LDG.E R21, desc[UR12][R2.64+0x8] ;  /* 0x0000080c02157981 */ /* 0x000f62000c1e1900 */
[----:B------:R-:W-:-:S03]  /*0470*/  IMAD R24, R10, R11, R24 ;  /* 0x0000000b0a187224 */ /* 0x000fc600078e0218 */
[----:B------:R-:W5:Y:S04]  /*0480*/  LDG.E R22, desc[UR12][R4.64+0xc] ;  /* 0x00000c0c04167981 */ /* 0x000f68000c1e1900 */
[----:B------:R-:W5:Y:S04]  /*0490*/  LDG.E R23, desc[UR12][R2.64+0xc] ;  /* 0x00000c0c02177981 */ /* 0x000f68000c1e1900 */
[----:B------:R-:W5:Y:S01]  /*04a0*/  LDG.E R10, desc[UR12][R4.64+0x10] ;  /* 0x0000100c040a7981 */ /* 0x000f62000c1e1900 */
[----:B------:R-:W-:-:S03]  /*04b0*/  IMAD R28, R12, R13, R24 ;  /* 0x0000000d0c1c7224 */ /* 0x000fc600078e0218 */
[----:B------:R-:W5:Y:S04]  /*04c0*/  LDG.E R11, desc[UR12][R2.64+0x10] ;  /* 0x0000100c020b7981 */ /* 0x000f68000c1e1900 */
[----:B------:R-:W5:Y:S04]  /*04d0*/  LDG.E R24, desc[UR12][R4.64+0x14] ;  /* 0x0000140c04187981 */ /* 0x000f68000c1e1900 */
[----:B------:R0:W5:Y:S04]  /*04e0*/  LDG.E R13, desc[UR12][R4.64+0x18] ;  /* 0x0000180c040d7981 */ /* 0x000168000c1e1900 */
[----:B------:R-:W5:Y:S01]  /*04f0*/  LDG.E R12, desc[UR12][R2.64+0x18] ;  /* 0x0000180c020c7981 */ /* 0x000f62000c1e1900 */
[----:B------:R-:W-:-:S04]  /*0500*/  UIADD3 UR8, UPT, UPT, UR8, 0x10, URZ ;  /* 0x0000001008087890 */ /* 0x000fc8000fffe0ff */
[----:B------:R-:W-:Y:S01]  /*0510*/  UISETP.NE.AND UP1, UPT, UR8, URZ, UPT ;  /* 0x000000ff0800728c */ /* 0x000fe2000bf25270 */
[----:B0-----:R-:W-:Y:S02]  /*0520*/  IADD3 R4, P0, PT, R4, 0x40, RZ ;  /* 0x0000004004047810 */ /* 0x001fe40007f1e0ff */
[----:B------:R-:W-:Y:S02]  /*0530*/  IADD3 R6, PT, PT, R6, 0x10, RZ ;  /* 0x0000001006067810 */ /* 0x000fe40007ffe0ff */
[----:B------:R-:W-:Y:S01]  /*0540*/  IADD3.X R5, PT, PT, RZ, R5, RZ, P0, !PT ;  /* 0x00000005ff057210 */ /* 0x000fe200007fe4ff */
[----:B--2---:R-:W-:-:S04]  /*0550*/  IMAD R14, R15, R14, R28 ;  /* 0x0000000e0f0e7224 */ /* 0x004fc800078e021c */
[----:B---3--:R-:W-:-:S04]  /*0560*/  IMAD R14, R16, R17, R14 ;  /* 0x00000011100e7224 */ /* 0x008fc800078e020e */
[----:B----4-:R-:W-:-:S04]  /*0570*/  IMAD R14, R18, R19, R14 ;  /* 0x00000013120e7224 */ /* 0x010fc800078e020e */
[----:B-----5:R-:W-:-:S04]  /*0580*/  IMAD R14, R20, R21, R14 ;  /* 0x00000015140e7224 */ /* 0x020fc800078e020e */
[----:B------:R-:W-:-:S04]  /*0590*/  IMAD R14, R22, R23, R14 ;  /* 0x00000017160e7224 */ /* 0x000fc800078e020e */
[----:B------:R-:W-:-:S04]  /*05a0*/  IMAD R10, R10, R11, R14 ;  /* 0x0000000b0a0a7224 */ /* 0x000fc800078e020e */
[----:B------:R-:W-:-:S04]  /*05b0*/  IMAD R10, R24, R25, R10 ;  /* 0x00000019180a7224 */ /* 0x000fc800078e020a */
[----:B------:R-:W-:-:S04]  /*05c0*/  IMAD R10, R13, R12, R10 ;  /* 0x0000000c0d0a7224 */ /* 0x000fc800078e020a */
[----:B------:R-:W-:Y:S01]  /*05d0*/  IMAD R14, R26, R27, R10 ;  /* 0x0000001b1a0e7224 */ /* 0x000fe200078e020a */
[----:B------:R-:W-:Y:S06]  /*05e0*/  BRA.U UP1, `(.L_x_5) ;  /* 0xfffffffd011c7547 */ /* 0x000fec000b83ffff */
.L_x_4:
[----:B------:R-:W-:Y:S05]  /*05f0*/  BRA.U !UP0, `(.L_x_3) ;  /* 0x0000000508687547 */ /* 0x000fea000b800000 */
[----:B------:R-:W-:Y:S02]  /*0600*/  UISETP.GE.U32.AND UP0, UPT, UR10, 0x8, UPT ;  /* 0x000000080a00788c */ /* 0x000fe4000bf06070 */
[----:B------:R-:W-:-:S04]  /*0610*/  ULOP3.LUT UR6, UR7, 0x7, URZ, 0xc0, !UPT ;  /* 0x0000000707067892 */ /* 0x000fc8000f8ec0ff */
[----:B------:R-:W-:-:S03]  /*0620*/  UISETP.NE.AND UP1, UPT, UR6, URZ, UPT ;  /* 0x000000ff0600728c */ /* 0x000fc6000bf25270 */
[----:B------:R-:W-:Y:S08]  /*0630*/  BRA.U !UP0, `(.L_x_6) ;  /* 0x0000000108907547 */ /* 0x000ff0000b800000 */
[----:B------:R-:W0:Y:S01]  /*0640*/  LDC.64 R10, c[0x0][0x380] ;  /* 0x0000e000ff0a7b82 */ /* 0x000e220000000a00 */
[----:B------:R-:W1:Y:S01]  /*0650*/  LDCU.64 UR8, c[0x0][0x380] ;  /* 0x00007000ff0877ac */ /* 0x000e620008000a00 */
[C---:B------:R-:W-:Y:S02]  /*0660*/  IADD3 R3, PT, PT, R8.reuse, UR4, RZ ;  /* 0x0000000408037c10 */ /* 0x040fe4000fffe0ff */
[----:B------:R-:W-:Y:S02]  /*0670*/  IADD3 R6, P0, PT, R8, UR4, RZ ;  /* 0x0000000408067c10 */ /* 0x000fe4000ff1e0ff */
[----:B------:R-:W-:Y:S02]  /*0680*/  IADD3 R13, PT, PT, R9, UR4, RZ ;  /* 0x00000004090d7c10 */ /* 0x000fe4000fffe0ff */
[----:B------:R-:W2:Y:S01]  /*0690*/  LDC.64 R4, c[0x0][0x388] ;  /* 0x0000e200ff047b82 */ /* 0x000ea20000000a00 */
[----:B0-----:R-:W-:Y:S01]  /*06a0*/  IMAD.WIDE.U32 R10, R3, 0x4, R10 ;  /* 0x00000004030a7825 */ /* 0x001fe200078e000a */
[----:B------:R-:W-:-:S02]  /*06b0*/  IADD3.X R3, PT, PT, RZ, RZ, RZ, P0, !PT ;  /* 0x000000ffff037210 */ /* 0x000fc400007fe4ff */
[C---:B-1----:R-:W-:Y:S02]  /*06c0*/  LEA R2, P0, R6.reuse, UR8, 0x2 ;  /* 0x0000000806027c11 */ /* 0x042fe4000f8010ff */
[----:B------:R-:W3:Y:S02]  /*06d0*/  LDG.E R15, desc[UR12][R10.64] ;  /* 0x0000000c0a0f7981 */ /* 0x000ee4000c1e1900 */
[----:B------:R-:W-:Y:S01]  /*06e0*/  LEA.HI.X R3, R6, UR9, R3, 0x2, P0 ;  /* 0x0000000906037c11 */ /* 0x000fe200080f1403 */
[----:B--2---:R-:W-:-:S04]  /*06f0*/  IMAD.WIDE R4, R13, 0x4, R4 ;  /* 0x000000040d047825 */ /* 0x004fc800078e0204 */
[----:B------:R-:W2:Y:S04]  /*0700*/  LDG.E R18, desc[UR12][R2.64+0x4] ;  /* 0x0000040c02127981 */ /* 0x000ea8000c1e1900 */
[----:B------:R-:W3:Y:S04]  /*0710*/  LDG.E R16, desc[UR12][R4.64] ;  /* 0x0000000c04107981 */ /* 0x000ee8000c1e1900 */
[----:B------:R-:W2:Y:S04]  /*0720*/  LDG.E R17, desc[UR12][R4.64+0x4] ;  /* 0x0000040c04117981 */ /* 0x000ea8000c1e1900 */
[----:B------:R-:W4:Y:S04]  /*0730*/  LDG.E R19, desc[UR12][R4.64+0x8] ;  /* 0x0000080c04137981 */ /* 0x000f28000c1e1900 */
        /* <DEDUP_REMOVED lines=11> */
[----:B------:R-:W-:Y:S01]  /*07f0*/  UIADD3 UR4, UPT, UPT, UR4, 0x8, URZ ;  /* 0x0000000804047890 */ /* 0x000fe2000fffe0ff */
[----:B---3--:R-:W-:-:S04]  /*0800*/  IMAD R15, R15, R16, R14 ;  /* 0x000000100f0f7224 */ /* 0x008fc800078e020e */
[----:B--2---:R-:W-:-:S04]  /*0810*/  IMAD R15, R18, R17, R15 ;  /* 0x00000011120f7224 */ /* 0x004fc800078e020f */
[----:B----4-:R-:W-:-:S04]  /*0820*/  IMAD R15, R20, R19, R15 ;  /* 0x00000013140f7224 */ /* 0x010fc800078e020f */
[----:B-----5:R-:W-:-:S04]  /*0830*/  IMAD R15, R22, R21, R15 ;  /* 0x00000015160f7224 */ /* 0x020fc800078e020f */
[----:B------:R-:W-:-:S04]  /*0840*/  IMAD R15, R24, R23, R15 ;  /* 0x00000017180f7224 */ /* 0x000fc800078e020f */
[----:B------:R-:W-:-:S04]  /*0850*/  IMAD R12, R12, R13, R15 ;  /* 0x0000000d0c0c7224 */ /* 0x000fc800078e020f */
[----:B------:R-:W-:-:S04]  /*0860*/  IMAD R11, R6, R11, R12 ;  /* 0x0000000b060b7224 */ /* 0x000fc800078e020c */
[----:B------:R-:W-:-:S07]  /*0870*/  IMAD R14, R10, R25, R11 ;  /* 0x000000190a0e7224 */ /* 0x000fce00078e020b */
.L_x_6:
        /* <DEDUP_REMOVED lines=13> */
[----:B-1----:R-:W-:-:S03]  /*0950*/  LEA R2, P0, R6, UR6, 0x2 ;  /* 0x0000000606027c11 */ /* 0x002fc6000f8010ff */
[----:B------:R-:W3:Y:S01]  /*0960*/  LDG.E R11, desc[UR12][R10.64] ;  /* 0x0000000c0a0b7981 */ /* 0x000ee2000c1e1900 */
        /* <DEDUP_REMOVED lines=8> */
[----:B------:R-:W5:Y:S01]  /*09f0*/  LDG.E R18, desc[UR12][R4.64+0xc] ;  /* 0x00000c0c04127981 */ /* 0x000f62000c1e1900 */
[----:B------:R-:W-:Y:S01]  /*0a00*/  UIADD3 UR4, UPT, UPT, UR4, 0x4, URZ ;  /* 0x0000000404047890 */ /* 0x000fe2000fffe0ff */
[----:B---3--:R-:W-:-:S04]  /*0a10*/  IMAD R6, R11, R6, R14 ;  /* 0x000000060b067224 */ /* 0x008fc800078e020e */
[----:B--2---:R-:W-:-:S04]  /*0a20*/  IMAD R6, R13, R12, R6 ;  /* 0x0000000c0d067224 */ /* 0x004fc800078e0206 */
[----:B----4-:R-:W-:-:S04]  /*0a30*/  IMAD R6, R15, R16, R6 ;  /* 0x000000100f067224 */ /* 0x010fc800078e0206 */
[----:B-----5:R-:W-:-:S07]  /*0a40*/  IMAD R14, R17, R18, R6 ;  /* 0x00000012110e7224 */ /* 0x020fce00078e0206 */
.L_x_7:
[----:B------:R-:W-:Y:S05]  /*0a50*/  BRA.U !UP1, `(.L_x_3) ;  /* 0x0000000109507547 */ /* 0x000fea000b800000 */
[----:B------:R-:W0:Y:S01]  /*0a60*/  LDC.64 R4, c[0x0][0x380] ;  /* 0x0000e000ff047b82 */ /* 0x000e220000000a00 */
[----:B------:R-:W-:Y:S01]  /*0a70*/  IADD3 R11, PT, PT, R8, UR4, RZ ;  /* 0x00000004080b7c10 */ /* 0x000fe2000fffe0ff */
[----:B------:R-:W-:-:S06]  /*0a80*/  UIADD3 UR5, UPT, UPT, -UR5, URZ, URZ ;  /* 0x000000ff05057290 */ /* 0x000fcc000fffe1ff */
[----:B------:R-:W1:Y:S01]  /*0a90*/  LDC.64 R2, c[0x0][0x388] ;  /* 0x0000e200ff027b82 */ /* 0x000e620000000a00 */
[----:B0-----:R-:W-:Y:S01]  /*0aa0*/  IMAD.WIDE.U32 R4, R11, 0x4, R4 ;  /* 0x000000040b047825 */ /* 0x001fe200078e0004 */
[----:B------:R-:W-:Y:S02]  /*0ab0*/  IADD3 R11, PT, PT, R9, UR4, RZ ;  /* 0x00000004090b7c10 */ /* 0x000fe4000fffe0ff */
[----:B------:R-:W-:Y:S02]  /*0ac0*/  MOV R6, R4 ;  /* 0x0000000400067202 */ /* 0x000fe40000000f00 */
[----:B------:R-:W-:-:S07]  /*0ad0*/  MOV R13, R5 ;  /* 0x00000005000d7202 */ /* 0x000fce0000000f00 */
.L_x_8:
[----:B-1----:R-:W-:Y:S01]  /*0ae0*/  IMAD.WIDE R4, R11, 0x4, R2 ;  /* 0x000000040b047825 */ /* 0x002fe200078e0202 */
[----:B------:R-:W-:Y:S02]  /*0af0*/  MOV R9, R13 ;  /* 0x0000000d00097202 */ /* 0x000fe40000000f00 */
[----:B------:R-:W-:-:S03]  /*0b00*/  MOV R8, R6 ;  /* 0x0000000600087202 */ /* 0x000fc60000000f00 */
[----:B------:R-:W2:Y:S04]  /*0b10*/  LDG.E R4, desc[UR12][R4.64] ;  /* 0x0000000c04047981 */ /* 0x000ea8000c1e1900 */
[----:B------:R-:W2:Y:S01]  /*0b20*/  LDG.E R9, desc[UR12][R8.64] ;  /* 0x0000000c08097981 */ /* 0x000ea2000c1e1900 */
[----:B------:R-:W-:Y:S01]  /*0b30*/  UIADD3 UR5, UPT, UPT, UR5, 0x1, URZ ;  /* 0x0000000105057890 */ /* 0x000fe2000fffe0ff */
[----:B------:R-:W-:Y:S02]  /*0b40*/  IADD3 R6, P0, PT, R6, 0x4, RZ ;  /* 0x0000000406067810 */ /* 0x000fe40007f1e0ff */
[----:B------:R-:W-:Y:S01]  /*0b50*/  IADD3 R11, PT, PT, R11, 0x1, RZ ;  /* 0x000000010b0b7810 */ /* 0x000fe20007ffe0ff */
[----:B------:R-:W-:Y:S01]  /*0b60*/  UISETP.NE.AND UP0, UPT, UR5, URZ, UPT ;  /* 0x000000ff0500728c */ /* 0x000fe2000bf05270 */
[----:B------:R-:W-:Y:S01]  /*0b70*/  IADD3.X R13, PT, PT, RZ, R13, RZ, P0, !PT ;  /* 0x0000000dff0d7210 */ /* 0x000fe200007fe4ff */
[----:B--2---:R-:W-:-:S07]  /*0b80*/  IMAD R14, R9, R4, R14 ;  /* 0x00000004090e7224 */ /* 0x004fce00078e020e */
[----:B------:R-:W-:Y:S05]  /*0b90*/  BRA.U UP0, `(.L_x_8) ;  /* 0xfffffffd00d07547 */ /* 0x000fea000b83ffff */
.L_x_3:
[----:B------:R-:W0:Y:S01]  /*0ba0*/  LDC.64 R2, c[0x0][0x390] ;  /* 0x0000e400ff027b82 */ /* 0x000e220000000a00 */
[----:B------:R-:W-:-:S04]  /*0bb0*/  IMAD R7, R7, UR11, R0 ;  /* 0x0000000b07077c24 */ /* 0x000fc8000f8e0200 */
[----:B0-----:R-:W-:-:S05]  /*0bc0*/  IMAD.WIDE R2, R7, 0x4, R2 ;  /* 0x0000000407027825 */ /* 0x001fca00078e0202 */
[----:B------:R-:W-:Y:S01]  /*0bd0*/  STG.E desc[UR12][R2.64], R14 ;  /* 0x0000000e02007986 */ /* 0x000fe2000c10190c */
[----:B------:R-:W-:Y:S05]  /*0be0*/  EXIT ;  /* 0x000000000000794d */ /* 0x000fea0003800000 */
.L_x_9:
        /* <DEDUP_REMOVED lines=9> */
.L_x_16:


//--------------------- .text._Z23matrixMultiplicationGPUPiS_S_iiii --------------------------
	.section	.text._Z23matrixMultiplicationGPUPiS_S_iiii,"ax",@progbits
	.align	128
        .global         _Z23matrixMultiplicationGPUPiS_S_iiii
        .type           _Z23matrixMultiplicationGPUPiS_S_iiii,@function
        .size           _Z23matrixMultiplicationGPUPiS_S_iiii,(.L_x_17 - _Z23matrixMultiplicationGPUPiS_S_iiii)
        .other          _Z23matrixMultiplicationGPUPiS_S_iiii,@"STO_CUDA_ENTRY STV_DEFAULT"
_Z23matrixMultiplicationGPUPiS_S_iiii:
.text._Z23matrixMultiplicationGPUPiS_S_iiii:
[----:B------:R-:W-:Y:S01]  /*0000*/  LDC R1, c[0x0][0x37c] ;  /* 0x0000df00ff017b82 */ /* 0x000fe20000000800 */
[----:B------:R-:W0:Y:S07]  /*0010*/  S2R R5, SR_TID.X ;  /* 0x0000000000057919 */ /* 0x000e2e0000002100 */
[----:B------:R-:W1:Y:S01]  /*0020*/  LDC R16, c[0x0][0x364] ;  /* 0x0000d900ff107b82 */ /* 0x000e620000000800 */
[----:B------:R-:W2:Y:S01]  /*0030*/  LDCU UR6, c[0x0][0x398] ;  /* 0x00007300ff0677ac */ /* 0x000ea20008000800 */
[----:B------:R-:W1:Y:S06]  /*0040*/  S2R R3, SR_TID.Y ;  /* 0x0000000000037919 */ /* 0x000e6c0000002200 */
[----:B------:R-:W0:Y:S08]  /*0050*/  S2UR UR5, SR_CTAID.X ;  /* 0x00000000000579c3 */ /* 0x000e300000002500 */
[----:B------:R-:W0:Y:S08]  /*0060*/  LDC R0, c[0x0][0x360] ;  /* 0x0000d800ff007b82 */ /* 0x000e300000000800 */
[----:B------:R-:W1:Y:S08]  /*0070*/  S2UR UR4, SR_CTAID.Y ;  /* 0x00000000000479c3 */ /* 0x000e700000002600 */
[----:B------:R-:W3:Y:S01]  /*0080*/  LDC R17, c[0x0][0x3a4] ;  /* 0x0000e900ff117b82 */ /* 0x000ee20000000800 */
[----:B0-----:R-:W-:-:S02]  /*0090*/  IMAD R0, R0, UR5, R5 ;  /* 0x0000000500007c24 */ /* 0x001fc4000f8e0205 */
[----:B-1----:R-:W-:-:S03]  /*00a0*/  IMAD R16, R16, UR4, R3 ;  /* 0x0000000410107c24 */ /* 0x002fc6000f8e0203 */
[----:B---3--:R-:W-:-:S04]  /*00b0*/  ISETP.GE.AND P0, PT, R0, R17, PT ;  /* 0x000000110000720c */ /* 0x008fc80003f06270 */
[----:B--2---:R-:W-:-:S13]  /*00c0*/  ISETP.GE.OR P0, PT, R16, UR6, P0 ;  /* 0x0000000610007c0c */ /* 0x004fda0008706670 */
[----:B------:R-:W-:Y:S05]  /*00d0*/  @P0 EXIT ;  /* 0x000000000000094d */ /* 0x000fea0003800000 */
[----:B------:R-:W0:Y:S01]  /*00e0*/  LDC R19, c[0x0][0x39c] ;  /* 0x0000e700ff137b82 */ /* 0x000e220000000800 */
[----:B------:R-:W1:Y:S01]  /*00f0*/  LDCU.64 UR4, c[0x0][0x358] ;  /* 0x00006b00ff0477ac */ /* 0x000e620008000a00 */
[----:B------:R-:W-:Y:S01]  /*0100*/  HFMA2 R24, -RZ, RZ, 0, 0 ;  /* 0x00000000ff187431 */ /* 0x000fe200000001ff */
[----:B0-----:R-:W-:-:S13]  /*0110*/  ISETP.GE.AND P0, PT, R19, 0x1, PT ;  /* 0x000000011300780c */ /* 0x001fda0003f06270 */
[----:B-1----:R-:W-:Y:S05]  /*0120*/  @!P0 BRA `(.L_x_10) ;  /* 0x0000000400dc8947 */ /* 0x002fea0003800000 */
[C---:B------:R-:W-:Y:S01]  /*0130*/  ISETP.GE.U32.AND P1, PT, R19.reuse, 0x8, PT ;  /* 0x000000081300780c */ /* 0x040fe20003f26070 */
[----:B------:R-:W-:Y:S01]  /*0140*/  IMAD R20, R16, R19, RZ ;  /* 0x0000001310147224 */ /* 0x000fe200078e02ff */
[----:B------:R-:W-:Y:S02]  /*0150*/  LOP3.LUT R27, R19, 0x7, RZ, 0xc0, !PT ;  /* 0x00000007131b7812 */ /* 0x000fe400078ec0ff */
[----:B------:R-:W-:Y:S02]  /*0160*/  MOV R21, RZ ;  /* 0x000000ff00157202 */ /* 0x000fe40000000f00 */
[----:B------:R-:W-:Y:S02]  /*0170*/  ISETP.NE.AND P0, PT, R27, RZ, PT ;  /* 0x000000ff1b00720c */ /* 0x000fe40003f05270 */
[----:B------:R-:W-:-:S05]  /*0180*/  MOV R24, RZ ;  /* 0x000000ff00187202 */ /* 0x000fca0000000f00 */
[----:B------:R-:W-:Y:S06]  /*0190*/  @!P1 BRA `(.L_x_11) ;  /* 0x0000000000c09947 */ /* 0x000fec0003800000 */
[----:B------:R-:W0:Y:S01]  /*01a0*/  LDC.64 R2, c[0x0][0x380] ;  /* 0x0000e000ff027b82 */ /* 0x000e220000000a00 */
[----:B------:R-:W-:Y:S02]  /*01b0*/  LOP3.LUT R21, R19, 0x7ffffff8, RZ, 0xc0, !PT ;  /* 0x7ffffff813157812 */ /* 0x000fe400078ec0ff */
[----:B------:R-:W-:Y:S02]  /*01c0*/  MOV R24, RZ ;  /* 0x000000ff00187202 */ /* 0x000fe40000000f00 */
[----:B------:R-:W-:Y:S02]  /*01d0*/  MOV R18, R0 ;  /* 0x0000000000127202 */ /* 0x000fe40000000f00 */
[----:B------:R-:W-:Y:S01]  /*01e0*/  IADD3 R22, PT, PT, -R21, RZ, RZ ;  /* 0x000000ff15167210 */ /* 0x000fe20007ffe1ff */
[----:B0-----:R-:W-:-:S03]  /*01f0*/  IMAD.WIDE.U32 R2, R20, 0x4, R2 ;  /* 0x0000000414027825 */ /* 0x001fc600078e0002 */
[----:B------:R-:W-:-:S04]  /*0200*/  IADD3 R4, P1, PT, R2, 0x10, RZ ;  /* 0x0000001002047810 */ /* 0x000fc80007f3e0ff */
[----:B------:R-:W-:-:S09]  /*0210*/  IADD3.X R3, PT, PT, RZ, R3, RZ, P1, !PT ;  /* 0x00000003ff037210 */ /* 0x000fd20000ffe4ff */
.L_x_12:
[----:B------:R-:W0:Y:S01]  /*0220*/  LDC.64 R14, c[0x0][0x388] ;  /* 0x0000e200ff0e7b82 */ /* 0x000e220000000a00 */
[----:B------:R-:W-:-:S05]  /*0230*/  MOV R2, R4 ;  /* 0x0000000400027202 */ /* 0x000fca0000000f00 */
[----:B------:R-:W2:Y:S04]  /*0240*/  LDG.E R25, desc[UR4][R2.64+-0x10] ;  /* 0xfffff00402197981 */ /* 0x000ea8000c1e1900 */
[----:B------:R-:W3:Y:S04]  /*0250*/  LDG.E R23, desc[UR4][R2.64+-0xc] ;  /* 0xfffff40402177981 */ /* 0x000ee8000c1e1900 */
[----:B------:R-:W4:Y:S04]  /*0260*/  LDG.E R29, desc[UR4][R2.64+-0x8] ;  /* 0xfffff804021d7981 */ /* 0x000f28000c1e1900 */
[----:B------:R-:W5:Y:S01]  /*0270*/  LDG.E R28, desc[UR4][R2.64+-0x4] ;  /* 0xfffffc04021c7981 */ /* 0x000f62000c1e1900 */
[----:B0-----:R-:W-:-:S05]  /*0280*/  IMAD.WIDE R14, R18, 0x4, R14 ;  /* 0x00000004120e7825 */ /* 0x001fca00078e020e */
[----:B------:R0:W2:Y:S01]  /*0290*/  LDG.E R26, desc[UR4][R14.64] ;  /* 0x000000040e1a7981 */ /* 0x0000a2000c1e1900 */
[----:B------:R-:W-:-:S04]  /*02a0*/  IMAD.WIDE R12, R17, 0x4, R14 ;  /* 0x00000004110c7825 */ /* 0x000fc800078e020e */
[C---:B------:R-:W-:Y:S02]  /*02b0*/  IMAD.WIDE R4, R17.reuse, 0x4, R12 ;  /* 0x0000000411047825 */ /* 0x040fe400078e020c */
[----:B------:R-:W3:Y:S02]  /*02c0*/  LDG.E R12, desc[UR4][R12.64] ;  /* 0x000000040c0c7981 */ /* 0x000ee4000c1e1900 */
[C---:B------:R-:W-:Y:S02]  /*02d0*/  IMAD.WIDE R8, R17.reuse, 0x4, R4 ;  /* 0x0000000411087825 */ /* 0x040fe400078e0204 */
[----:B------:R-:W4:Y:S02]  /*02e0*/  LDG.E R4, desc[UR4][R4.64] ;  /* 0x0000000404047981 */ /* 0x000f24000c1e1900 */
[C---:B------:R-:W-:Y:S02]  /*02f0*/  IMAD.WIDE R6, R17.reuse, 0x4, R8 ;  /* 0x0000000411067825 */ /* 0x040fe400078e0208 */
[----:B------:R-:W5:Y:S02]  /*0300*/  LDG.E R8, desc[UR4][R8.64] ;  /* 0x0000000408087981 */ /* 0x000f64000c1e1900 */
[----:B------:R-:W-:-:S02]  /*0310*/  IMAD.WIDE R10, R17, 0x4, R6 ;  /* 0x00000004110a7825 */ /* 0x000fc400078e0206 */
[----:B------:R-:W5:Y:S04]  /*0320*/  LDG.E R5, desc[UR4][R2.64] ;  /* 0x0000000402057981 */ /* 0x000f68000c1e1900 */
[----:B------:R-:W5:Y:S01]  /*0330*/  LDG.E R6, desc[UR4][R6.64] ;  /* 0x0000000406067981 */ /* 0x000f62000c1e1900 */
[----:B0-----:R-:W-:-:S03]  /*0340*/  IMAD.WIDE R14, R17, 0x4, R10 ;  /* 0x00000004110e7825 */ /* 0x001fc600078e020a */
[----:B------:R-:W5:Y:S04]  /*0350*/  LDG.E R10, desc[UR4][R10.64] ;  /* 0x000000040a0a7981 */ /* 0x000f68000c1e1900 */
[----:B------:R-:W5:Y:S04]  /*0360*/  LDG.E R13, desc[UR4][R14.64] ;  /* 0x000000040e0d7981 */ /* 0x000f68000c1e1900 */
[----:B------:R-:W5:Y:S04]  /*0370*/  LDG.E R7, desc[UR4][R2.64+0x4] ;  /* 0x0000040402077981 */ /* 0x000f68000c1e1900 */
[----:B------:R-:W5:Y:S01]  /*0380*/  LDG.E R9, desc[UR4][R2.64+0xc] ;  /* 0x00000c0402097981 */ /* 0x000f62000c1e1900 */
[----:B--2---:R-:W-:-:S02]  /*0390*/  IMAD R26, R25, R26, R24 ;  /* 0x0000001a191a7224 */ /* 0x004fc400078e0218 */
[----:B------:R-:W-:Y:S02]  /*03a0*/  IMAD.WIDE R24, R17, 0x4, R14 ;  /* 0x0000000411187825 */ /* 0x000fe400078e020e */
[----:B------:R0:W2:Y:S04]  /*03b0*/  LDG.E R14, desc[UR4][R2.64+0x8] ;  /* 0x00000804020e7981 */ /* 0x0000a8000c1e1900 */
[----:B------:R-:W2:Y:S01]  /*03c0*/  LDG.E R24, desc[UR4][R24.64] ;  /* 0x0000000418187981 */ /* 0x000ea2000c1e1900 */
[----:B---3--:R-:W-:Y:S01]  /*03d0*/  IMAD R12, R23, R12, R26 ;  /* 0x0000000c170c7224 */ /* 0x008fe200078e021a */
[----:B------:R-:W-:-:S03]  /*03e0*/  IADD3 R22, PT, PT, R22, 0x8, RZ ;  /* 0x0000000816167810 */ /* 0x000fc60007ffe0ff */
[----:B----4-:R-:W-:Y:S01]  /*03f0*/  IMAD R29, R29, R4, R12 ;  /* 0x000000041d1d7224 */ /* 0x010fe200078e020c */
[----:B------:R-:W-:-:S03]  /*0400*/  ISETP.NE.AND P1, PT, R22, RZ, PT ;  /* 0x000000ff1600720c */ /* 0x000fc60003f25270 */
[----:B-----5:R-:W-:Y:S01]  /*0410*/  IMAD R8, R28, R8, R29 ;  /* 0x000000081c087224 */ /* 0x020fe200078e021d */
[----:B------:R-:W-:-:S03]  /*0420*/  IADD3 R4, P2, PT, R2, 0x20, RZ ;  /* 0x0000002002047810 */ /* 0x000fc60007f5e0ff */
[----:B------:R-:W-:Y:S01]  /*0430*/  IMAD R5, R5, R6, R8 ;  /* 0x0000000605057224 */ /* 0x000fe200078e0208 */
[----:B0-----:R-:W-:Y:S02]  /*0440*/  IADD3.X R3, PT, PT, RZ, R3, RZ, P2, !PT ;  /* 0x00000003ff037210 */ /* 0x001fe400017fe4ff */
[----:B------:R-:W-:Y:S01]  /*0450*/  LEA R18, R17, R18, 0x3 ;  /* 0x0000001211127211 */ /* 0x000fe200078e18ff */
[----:B------:R-:W-:-:S04]  /*0460*/  IMAD R5, R7, R10, R5 ;  /* 0x0000000a07057224 */ /* 0x000fc800078e0205 */
[----:B--2---:R-:W-:-:S04]  /*0470*/  IMAD R5, R14, R13, R5 ;  /* 0x0000000d0e057224 */ /* 0x004fc800078e0205 */
[----:B------:R-:W-:Y:S01]  /*0480*/  IMAD R24, R9, R24, R5 ;  /* 0x0000001809187224 */ /* 0x000fe200078e0205 */
[----:B------:R-:W-:Y:S06]  /*0490*/  @P1 BRA `(.L_x_12) ;  /* 0xfffffffc00601947 */ /* 0x000fec000383ffff */
.L_x_11:
[----:B------:R-:W-:Y:S05]  /*04a0*/  @!P0 BRA `(.L_x_10) ;  /* 0x0000000000fc8947 */ /* 0x000fea0003800000 */
[----:B------:R-:W-:Y:S02]  /*04b0*/  ISETP.GE.U32.AND P1, PT, R27, 0x4, PT ;  /* 0x000000041b00780c */ /* 0x000fe40003f26070 */
[----:B------:R-:W-:-:S04]  /*04c0*/  LOP3.LUT R14, R19, 0x3, RZ, 0xc0, !PT ;  /* 0x00000003130e7812 */ /* 0x000fc800078ec0ff */
[----:B------:R-:W-:-:S07]  /*04d0*/  ISETP.NE.AND P0, PT, R14, RZ, PT ;  /* 0x000000ff0e00720c */ /* 0x000fce0003f05270 */
[----:B------:R-:W-:Y:S06]  /*04e0*/  @!P1 BRA `(.L_x_13) ;  /* 0x00000000006c9947 */ /* 0x000fec0003800000 */
[----:B------:R-:W0:Y:S01]  /*04f0*/  LDC.64 R4, c[0x0][0x388] ;  /* 0x0000e200ff047b82 */ /* 0x000e220000000a00 */
[----:B------:R-:W1:Y:S01]  /*0500*/  LDCU.64 UR6, c[0x0][0x380] ;  /* 0x00007000ff0677ac */ /* 0x000e620008000a00 */
[----:B------:R-:W-:Y:S01]  /*0510*/  IMAD R7, R21, R17, R0 ;  /* 0x0000001115077224 */ /* 0x000fe200078e0200 */
[CC--:B------:R-:W-:Y:S02]  /*0520*/  IADD3 R3, PT, PT, R20.reuse, R21.reuse, RZ ;  /* 0x0000001514037210 */ /* 0x0c0fe40007ffe0ff */
[----:B------:R-:W-:-:S03]  /*0530*/  IADD3 R8, P1, PT, R20, R21, RZ ;  /* 0x0000001514087210 */ /* 0x000fc60007f3e0ff */
[----:B------:R-:W2:Y:S01]  /*0540*/  LDC.64 R12, c[0x0][0x380] ;  /* 0x0000e000ff0c7b82 */ /* 0x000ea20000000a00 */
[----:B0-----:R-:W-:-:S04]  /*0550*/  IMAD.WIDE R4, R7, 0x4, R4 ;  /* 0x0000000407047825 */ /* 0x001fc800078e0204 */
[----:B------:R-:W-:Y:S02]  /*0560*/  IMAD.WIDE R6, R17, 0x4, R4 ;  /* 0x0000000411067825 */ /* 0x000fe400078e0204 */
[----:B------:R-:W3:Y:S02]  /*0570*/  LDG.E R4, desc[UR4][R4.64] ;  /* 0x0000000404047981 */ /* 0x000ee4000c1e1900 */
[----:B--2---:R-:W-:Y:S01]  /*0580*/  IMAD.WIDE.U32 R12, R3, 0x4, R12 ;  /* 0x00000004030c7825 */ /* 0x004fe200078e000c */
[----:B------:R-:W-:Y:S02]  /*0590*/  IADD3.X R3, PT, PT, RZ, RZ, RZ, P1, !PT ;  /* 0x000000ffff037210 */ /* 0x000fe40000ffe4ff */
[----:B-1----:R-:W-:-:S03]  /*05a0*/  LEA R2, P1, R8, UR6, 0x2 ;  /* 0x0000000608027c11 */ /* 0x002fc6000f8210ff */
[----:B------:R-:W3:Y:S01]  /*05b0*/  LDG.E R13, desc[UR4][R12.64] ;  /* 0x000000040c0d7981 */ /* 0x000ee2000c1e1900 */
[----:B------:R-:W-:Y:S01]  /*05c0*/  LEA.HI.X R3, R8, UR7, R3, 0x2, P1 ;  /* 0x0000000708037c11 */ /* 0x000fe200088f1403 */
[C---:B------:R-:W-:Y:S02]  /*05d0*/  IMAD.WIDE R8, R17.reuse, 0x4, R6 ;  /* 0x0000000411087825 */ /* 0x040fe400078e0206 */
[----:B------:R-:W2:Y:S04]  /*05e0*/  LDG.E R6, desc[UR4][R6.64] ;  /* 0x0000000406067981 */ /* 0x000ea8000c1e1900 */
[----:B------:R-:W2:Y:S01]  /*05f0*/  LDG.E R15, desc[UR4][R2.64+0x4] ;  /* 0x00000404020f7981 */ /* 0x000ea2000c1e1900 */
[----:B------:R-:W-:-:S03]  /*0600*/  IMAD.WIDE R10, R17, 0x4, R8 ;  /* 0x00000004110a7825 */ /* 0x000fc600078e0208 */
[----:B------:R-:W4:Y:S04]  /*0610*/  LDG.E R22, desc[UR4][R8.64] ;  /* 0x0000000408167981 */ /* 0x000f28000c1e1900 */
[----:B------:R-:W4:Y:S04]  /*0620*/  LDG.E R18, desc[UR4][R2.64+0x8] ;  /* 0x0000080402127981 */ /* 0x000f28000c1e1900 */
[----:B------:R-:W5:Y:S04]  /*0630*/  LDG.E R26, desc[UR4][R2.64+0xc] ;  /* 0x00000c04021a7981 */ /* 0x000f68000c1e1900 */
[----:B------:R-:W5:Y:S01]  /*0640*/  LDG.E R10, desc[UR4][R10.64] ;  /* 0x000000040a0a7981 */ /* 0x000f62000c1e1900 */
[----:B------:R-:W-:Y:S01]  /*0650*/  IADD3 R21, PT, PT, R21, 0x4, RZ ;  /* 0x0000000415157810 */ /* 0x000fe20007ffe0ff */
[----:B---3--:R-:W-:-:S04]  /*0660*/  IMAD R24, R13, R4, R24 ;  /* 0x000000040d187224 */ /* 0x008fc800078e0218 */
[----:B--2---:R-:W-:-:S04]  /*0670*/  IMAD R15, R15, R6, R24 ;  /* 0x000000060f0f7224 */ /* 0x004fc800078e0218 */
[----:B----4-:R-:W-:-:S04]  /*0680*/  IMAD R15, R18, R22, R15 ;  /* 0x00000016120f7224 */ /* 0x010fc800078e020f */
[----:B-----5:R-:W-:-:S07]  /*0690*/  IMAD R24, R26, R10, R15 ;  /* 0x0000000a1a187224 */ /* 0x020fce00078e020f */
.L_x_13:
[----:B------:R-:W-:Y:S05]  /*06a0*/  @!P0 BRA `(.L_x_10) ;  /* 0x00000000007c8947 */ /* 0x000fea0003800000 */
[----:B------:R-:W-:Y:S01]  /*06b0*/  ISETP.NE.AND P1, PT, R14, 0x1, PT ;  /* 0x000000010e00780c */ /* 0x000fe20003f25270 */
[----:B------:R-:W0:Y:S01]  /*06c0*/  LDC.64 R10, c[0x0][0x380] ;  /* 0x0000e000ff0a7b82 */ /* 0x000e220000000a00 */
[----:B------:R-:W-:-:S04]  /*06d0*/  LOP3.LUT R19, R19, 0x1, RZ, 0xc0, !PT ;  /* 0x0000000113137812 */ /* 0x000fc800078ec0ff */
[----:B------:R-:W-:-:S03]  /*06e0*/  ISETP.NE.U32.AND P0, PT, R19, 0x1, PT ;  /* 0x000000011300780c */ /* 0x000fc60003f05070 */
[----:B------:R-:W1:Y:S04]  /*06f0*/  LDC.64 R8, c[0x0][0x388] ;  /* 0x0000e200ff087b82 */ /* 0x000e680000000a00 */
[CC--:B------:R-:W-:Y:S02]  /*0700*/  @P1 IADD3 R13, PT, PT, R20.reuse, R21.reuse, RZ ;  /* 0x00000015140d1210 */ /* 0x0c0fe40007ffe0ff */
[----:B------:R-:W-:Y:S02]  /*0710*/  @P1 IADD3 R12, P2, PT, R20, R21, RZ ;  /* 0x00000015140c1210 */ /* 0x000fe40007f5e0ff */
[----:B------:R-:W2:Y:S02]  /*0720*/  @P1 LDC.64 R2, c[0x0][0x380] ;  /* 0x0000e000ff021b82 */ /* 0x000ea40000000a00 */
[----:B------:R-:W-:-:S06]  /*0730*/  @P1 IADD3.X R14, PT, PT, RZ, RZ, RZ, P2, !PT ;  /* 0x000000ffff0e1210 */ /* 0x000fcc00017fe4ff */
[----:B------:R-:W3:Y:S01]  /*0740*/  LDC.64 R4, c[0x0][0x380] ;  /* 0x0000e000ff047b82 */ /* 0x000ee20000000a00 */
[----:B0-----:R-:W-:-:S04]  /*0750*/  @P1 IMAD.WIDE.U32 R10, R13, 0x4, R10 ;  /* 0x000000040d0a1825 */ /* 0x001fc800078e000a */
[C---:B------:R-:W-:Y:S01]  /*0760*/  @P1 IMAD R13, R21.reuse, R17, R0 ;  /* 0x00000011150d1224 */ /* 0x040fe200078e0200 */
[----:B------:R-:W-:Y:S01]  /*0770*/  @P1 IADD3 R21, PT, PT, R21, 0x2, RZ ;  /* 0x0000000215151810 */ /* 0x000fe20007ffe0ff */
[----:B------:R-:W4:Y:S01]  /*0780*/  @P1 LDG.E R11, desc[UR4][R10.64] ;  /* 0x000000040a0b1981 */ /* 0x000f22000c1e1900 */
[----:B------:R-:W0:Y:S01]  /*0790*/  LDC.64 R6, c[0x0][0x388] ;  /* 0x0000e200ff067b82 */ /* 0x000e220000000a00 */
[----:B-1----:R-:W-:Y:S01]  /*07a0*/  @P1 IMAD.WIDE R8, R13, 0x4, R8 ;  /* 0x000000040d081825 */ /* 0x002fe200078e0208 */
[----:B------:R-:W-:Y:S02]  /*07b0*/  @!P0 IADD3 R15, PT, PT, R20, R21, RZ ;  /* 0x00000015140f8210 */ /* 0x000fe40007ffe0ff */
[----:B--2---:R-:W-:Y:S01]  /*07c0*/  @P1 LEA R2, P2, R12, R2, 0x2 ;  /* 0x000000020c021211 */ /* 0x004fe200078410ff */
[----:B------:R-:W-:-:S03]  /*07d0*/  @!P0 IMAD R21, R21, R17, R0 ;  /* 0x0000001115158224 */ /* 0x000fc600078e0200 */
[----:B------:R-:W-:Y:S01]  /*07e0*/  @P1 LEA.HI.X R3, R12, R3, R14, 0x2, P2 ;  /* 0x000000030c031211 */ /* 0x000fe200010f140e */
[----:B------:R-:W-:Y:S01]  /*07f0*/  @P1 IMAD.WIDE R12, R17, 0x4, R8 ;  /* 0x00000004110c1825 */ /* 0x000fe200078e0208 */
[----:B------:R-:W4:Y:S03]  /*0800*/  @P1 LDG.E R14, desc[UR4][R8.64] ;  /* 0x00000004080e1981 */ /* 0x000f26000c1e1900 */
[----:B---3--:R-:W-:Y:S01]  /*0810*/  @!P0 IMAD.WIDE.U32 R4, R15, 0x4, R4 ;  /* 0x000000040f048825 */ /* 0x008fe200078e0004 */
[----:B------:R-:W2:Y:S04]  /*0820*/  @P1 LDG.E R2, desc[UR4][R2.64+0x4] ;  /* 0x0000040402021981 */ /* 0x000ea8000c1e1900 */
[----:B------:R-:W2:Y:S01]  /*0830*/  @P1 LDG.E R12, desc[UR4][R12.64] ;  /* 0x000000040c0c1981 */ /* 0x000ea2000c1e1900 */
[----:B0-----:R-:W-:-:S03]  /*0840*/  @!P0 IMAD.WIDE R6, R21, 0x4, R6 ;  /* 0x0000000415068825 */ /* 0x001fc600078e0206 */
[----:B------:R-:W3:Y:S04]  /*0850*/  @!P0 LDG.E R5, desc[UR4][R4.64] ;  /* 0x0000000404058981 */ /* 0x000ee8000c1e1900 */
[----:B------:R-:W3:Y:S01]  /*0860*/  @!P0 LDG.E R6, desc[UR4][R6.64] ;  /* 0x0000000406068981 */ /* 0x000ee2000c1e1900 */
[----:B----4-:R-:W-:-:S04]  /*0870*/  @P1 IMAD R11, R11, R14, R24 ;  /* 0x0000000e0b0b1224 */ /* 0x010fc800078e0218 */
[----:B--2---:R-:W-:-:S04]  /*0880*/  @P1 IMAD R24, R2, R12, R11 ;  /* 0x0000000c02181224 */ /* 0x004fc800078e020b */
[----:B---3--:R-:W-:-:S07]  /*0890*/  @!P0 IMAD R24, R5, R6, R24 ;  /* 0x0000000605188224 */ /* 0x008fce00078e0218 */
.L_x_10:
[----:B------:R-:W0:Y:S01]  /*08a0*/  LDC.64 R2, c[0x0][0x390] ;  /* 0x0000e400ff027b82 */ /* 0x000e220000000a00 */
[----:B------:R-:W-:-:S04]  /*08b0*/  IMAD R17, R16, R17, R0 ;  /* 0x0000001110117224 */ /* 0x000fc800078e0200 */
[----:B0-----:R-:W-:-:S05]  /*08c0*/  IMAD.WIDE R2, R17, 0x4, R2 ;  /* 0x0000000411027825 */ /* 0x001fca00078e0202 */
[----:B------:R-:W-:Y:S01]  /*08d0*/  STG.E desc[UR4][R2.64], R24 ;  /* 0x0000001802007986 */ /* 0x000fe2000c101904 */
[----:B------:R-:W-:Y:S05]  /*08e0*/  EXIT ;  /* 0x000000000000794d */ /* 0x000fea0003800000 */
.L_x_14:
        /* <DEDUP_REMOVED lines=9> */
.L_x_17:


//--------------------- .nv.shared._Z26sh_matrixMultiplicationGPUPiS_S_iii --------------------------
	.section	.nv.shared._Z26sh_matrixMultiplicationGPUPiS_S_iii,"aw",@nobits
	.sectionflags	@""
	.align	4
.nv.shared._Z26sh_matrixMultiplicationGPUPiS_S_iii:
	.zero		3072


//--------------------- .nv.shared.reserved.0     --------------------------
	.section	.nv.shared.reserved.0,"aw",@nobits
	.weak		__nv_reservedSMEM_offset_0_alias
	.size		__nv_reservedSMEM_offset_0_alias, 0, 64
	.other		__nv_reservedSMEM_offset_0_alias,@"STO_CUDA_RESERVED_SHARED STV_DEFAULT"
__nv_reservedSMEM_offset_0_alias:
	.zero		0
	.zero		64


//--------------------- .nv.constant0._Z26sh_matrixMultiplicationGPUPiS_S_iii --------------------------
	.section	.nv.constant0._Z26sh_matrixMultiplicationGPUPiS_S_iii,"a",@progbits
	.sectionflags	@""
	.align	4
.nv.constant0._Z26sh_matrixMultiplicationGPUPiS_S_iii:
	.zero		932


//--------------------- .nv.constant0._Z26tr_matrixMultiplicationGPUPiS_S_iiii --------------------------
	.section	.nv.constant0._Z26tr_matrixMultiplicationGPUPiS_S_iiii,"a",@progbits
	.sectionflags	@""
	.align	4
.nv.constant0._Z26tr_matrixMultiplicationGPUPiS_S_iiii:
	.zero		936


//--------------------- .nv.constant0._Z23matrixMultiplicationGPUPiS_S_iiii --------------------------
	.section	.nv.constant0._Z23matrixMultiplicationGPUPiS_S_iiii,"a",@progbits
	.sectionflags	@""
	.align	4
.nv.constant0._Z23matrixMultiplicationGPUPiS_S_iiii:
	.zero		936


//--------------------- SYMBOLS --------------------------

	.type		.nv.reservedSmem.offset0,@object
	.size		.nv.reservedSmem.offset0,0x4
	.type		.nv.reservedSmem.cap,@object
	.size		.nv.reservedSmem.cap,0x4
